	.target	sm_90a

	.elftype	@"ET_EXEC"


//--------------------- .note.nv.tkinfo           --------------------------
	.section	.note.nv.tkinfo,"",@"SHT_NOTE"
	.sectionflags	@"SHF_NOTE_NV_TKINFO"
	.tkinfo
        /*0018*/ 	.word	0x00000002
        /*0030*/ 	.string	""
        /*0030*/ 	.string	"ptxas"
        /*0030*/ 	.string	"Cuda compilation tools, release 13.0, V13.0.88"
        /*0030*/ 	.string	"Build cuda_13.0.r13.0/compiler.36424714_0"
        /*0030*/ 	.string	"-arch sm_90a -m 64 "



//--------------------- .note.nv.cuinfo           --------------------------
	.section	.note.nv.cuinfo,"",@"SHT_NOTE"
	.sectionflags	@"SHF_NOTE_NV_CUINFO"
        /*0018*/ 	.short	0x0002
        /*001a*/ 	.short	0x005a
        /*001c*/ 	.short	0x0082
	.zero		2


//--------------------- .nv.info                  --------------------------
	.section	.nv.info,"",@"SHT_CUDA_INFO"
	.align	4


	//----- nvinfo : EIATTR_REGCOUNT
	.align		4
        /*0000*/ 	.byte	0x04, 0x2f
        /*0002*/ 	.short	(.L_12 - .L_11)
	.align		4
.L_11:
        /*0004*/ 	.word	index@(_ZN7cutlass13device_kernelINS_4gemm6kernel13GemmUniversalIN4cute5tupleIJiiiiEEENS1_10collective13CollectiveMmaINS1_37MainloopSm90TmaGmmaWarpSpecializedFP8ILi4ENS5_IJNS4_1CILi1EEESB_SB_EEENS1_35KernelTmaWarpSpecializedCooperativeEEENS5_IJNSA_ILi128EEENSA_ILi64EEENSA_ILi32EEEEEENS_12float_e4m3_tENS5_IJlSB_lEEESJ_SK_NS4_8TiledMMAINS4_8MMA_AtomIJNS4_4SM904GMMA30MMA_64x64x32_F32E4M3E4M3_SS_TNILNSO_7ScaleInE1ELSQ_1EEEEEENS4_6LayoutINS5_IJNSA_ILi2EEESB_SB_EEENS5_IJSB_NSA_ILi0EEESW_EEEEENS5_IJNS4_10UnderscoreESZ_SZ_EEEEENS4_13SM90_TMA_LOADENS4_14ComposedLayoutINS4_7SwizzleILi1ELi4ELi3EEENS4_18smem_ptr_flag_bitsILi8EEENST_INS5_IJNSA_ILi8EEESH_EEENS5_IJSH_SB_EEEEEEEvNS4_8identityES12_S1C_vS1D_EENS_8epilogue10collective6detail29Sm90TmaWarpSpecializedAdapterINS1G_15DefaultEpilogueISJ_SK_SK_NS1F_6thread17LinearCombinationISJ_Li1EffLNS1K_9ScaleType4KindE0ELNS_15FloatRoundStyleE2ESJ_EENS1_15EpilogueDefaultEEEEEvvEEEEvNT_6ParamsE)
        /*0008*/ 	.word	0x000000a8


	//----- nvinfo : EIATTR_FRAME_SIZE
	.align		4
.L_12:
        /*000c*/ 	.byte	0x04, 0x11
        /*000e*/ 	.short	(.L_14 - .L_13)
	.align		4
.L_13:
        /*0010*/ 	.word	index@(_ZN7cutlass13device_kernelINS_4gemm6kernel13GemmUniversalIN4cute5tupleIJiiiiEEENS1_10collective13CollectiveMmaINS1_37MainloopSm90TmaGmmaWarpSpecializedFP8ILi4ENS5_IJNS4_1CILi1EEESB_SB_EEENS1_35KernelTmaWarpSpecializedCooperativeEEENS5_IJNSA_ILi128EEENSA_ILi64EEENSA_ILi32EEEEEENS_12float_e4m3_tENS5_IJlSB_lEEESJ_SK_NS4_8TiledMMAINS4_8MMA_AtomIJNS4_4SM904GMMA30MMA_64x64x32_F32E4M3E4M3_SS_TNILNSO_7ScaleInE1ELSQ_1EEEEEENS4_6LayoutINS5_IJNSA_ILi2EEESB_SB_EEENS5_IJSB_NSA_ILi0EEESW_EEEEENS5_IJNS4_10UnderscoreESZ_SZ_EEEEENS4_13SM90_TMA_LOADENS4_14ComposedLayoutINS4_7SwizzleILi1ELi4ELi3EEENS4_18smem_ptr_flag_bitsILi8EEENST_INS5_IJNSA_ILi8EEESH_EEENS5_IJSH_SB_EEEEEEEvNS4_8identityES12_S1C_vS1D_EENS_8epilogue10collective6detail29Sm90TmaWarpSpecializedAdapterINS1G_15DefaultEpilogueISJ_SK_SK_NS1F_6thread17LinearCombinationISJ_Li1EffLNS1K_9ScaleType4KindE0ELNS_15FloatRoundStyleE2ESJ_EENS1_15EpilogueDefaultEEEEEvvEEEEvNT_6ParamsE)
        /*0014*/ 	.word	0x00000000


	//----- nvinfo : EIATTR_MIN_STACK_SIZE
	.align		4
.L_14:
        /*0018*/ 	.byte	0x04, 0x12
        /*001a*/ 	.short	(.L_16 - .L_15)
	.align		4
.L_15:
        /*001c*/ 	.word	index@(_ZN7cutlass13device_kernelINS_4gemm6kernel13GemmUniversalIN4cute5tupleIJiiiiEEENS1_10collective13CollectiveMmaINS1_37MainloopSm90TmaGmmaWarpSpecializedFP8ILi4ENS5_IJNS4_1CILi1EEESB_SB_EEENS1_35KernelTmaWarpSpecializedCooperativeEEENS5_IJNSA_ILi128EEENSA_ILi64EEENSA_ILi32EEEEEENS_12float_e4m3_tENS5_IJlSB_lEEESJ_SK_NS4_8TiledMMAINS4_8MMA_AtomIJNS4_4SM904GMMA30MMA_64x64x32_F32E4M3E4M3_SS_TNILNSO_7ScaleInE1ELSQ_1EEEEEENS4_6LayoutINS5_IJNSA_ILi2EEESB_SB_EEENS5_IJSB_NSA_ILi0EEESW_EEEEENS5_IJNS4_10UnderscoreESZ_SZ_EEEEENS4_13SM90_TMA_LOADENS4_14ComposedLayoutINS4_7SwizzleILi1ELi4ELi3EEENS4_18smem_ptr_flag_bitsILi8EEENST_INS5_IJNSA_ILi8EEESH_EEENS5_IJSH_SB_EEEEEEEvNS4_8identityES12_S1C_vS1D_EENS_8epilogue10collective6detail29Sm90TmaWarpSpecializedAdapterINS1G_15DefaultEpilogueISJ_SK_SK_NS1F_6thread17LinearCombinationISJ_Li1EffLNS1K_9ScaleType4KindE0ELNS_15FloatRoundStyleE2ESJ_EENS1_15EpilogueDefaultEEEEEvvEEEEvNT_6ParamsE)
        /*0020*/ 	.word	0x00000000
.L_16:


//--------------------- .nv.compat                --------------------------
	.section	.nv.compat,"",@"SHT_CUDA_COMPAT_INFO"
	.align	4
        /*0000*/ 	.byte	0x02, 0x09, 0x01, 0x00, 0x02, 0x02, 0x04, 0x00, 0x02, 0x05, 0x05, 0x00, 0x03, 0x07, 0x01, 0x01
        /*0010*/ 	.byte	0x02, 0x03, 0x01, 0x00, 0x02, 0x06, 0x01, 0x00, 0x04, 0x0b, 0x08, 0x00, 0x00, 0x00, 0x00, 0x00
        /*0020*/ 	.byte	0x00, 0x00, 0x00, 0x00


//--------------------- .nv.info._ZN7cutlass13device_kernelINS_4gemm6kernel13GemmUniversalIN4cute5tupleIJiiiiEEENS1_10collective13CollectiveMmaINS1_37MainloopSm90TmaGmmaWarpSpecializedFP8ILi4ENS5_IJNS4_1CILi1EEESB_SB_EEENS1_35KernelTmaWarpSpecializedCooperativeEEENS5_IJNSA_ILi128EEENSA_ILi64EEENSA_ILi32EEEEEENS_12float_e4m3_tENS5_IJlSB_lEEESJ_SK_NS4_8TiledMMAINS4_8MMA_AtomIJNS4_4SM904GMMA30MMA_64x64x32_F32E4M3E4M3_SS_TNILNSO_7ScaleInE1ELSQ_1EEEEEENS4_6LayoutINS5_IJNSA_ILi2EEESB_SB_EEENS5_IJSB_NSA_ILi0EEESW_EEEEENS5_IJNS4_10UnderscoreESZ_SZ_EEEEENS4_13SM90_TMA_LOADENS4_14ComposedLayoutINS4_7SwizzleILi1ELi4ELi3EEENS4_18smem_ptr_flag_bitsILi8EEENST_INS5_IJNSA_ILi8EEESH_EEENS5_IJSH_SB_EEEEEEEvNS4_8identityES12_S1C_vS1D_EENS_8epilogue10collective6detail29Sm90TmaWarpSpecializedAdapterINS1G_15DefaultEpilogueISJ_SK_SK_NS1F_6thread17LinearCombinationISJ_Li1EffLNS1K_9ScaleType4KindE0ELNS_15FloatRoundStyleE2ESJ_EENS1_15EpilogueDefaultEEEEEvvEEEEvNT_6ParamsE --------------------------
	.section	.nv.info._ZN7cutlass13device_kernelINS_4gemm6kernel13GemmUniversalIN4cute5tupleIJiiiiEEENS1_10collective13CollectiveMmaINS1_37MainloopSm90TmaGmmaWarpSpecializedFP8ILi4ENS5_IJNS4_1CILi1EEESB_SB_EEENS1_35KernelTmaWarpSpecializedCooperativeEEENS5_IJNSA_ILi128EEENSA_ILi64EEENSA_ILi32EEEEEENS_12float_e4m3_tENS5_IJlSB_lEEESJ_SK_NS4_8TiledMMAINS4_8MMA_AtomIJNS4_4SM904GMMA30MMA_64x64x32_F32E4M3E4M3_SS_TNILNSO_7ScaleInE1ELSQ_1EEEEEENS4_6LayoutINS5_IJNSA_ILi2EEESB_SB_EEENS5_IJSB_NSA_ILi0EEESW_EEEEENS5_IJNS4_10UnderscoreESZ_SZ_EEEEENS4_13SM90_TMA_LOADENS4_14ComposedLayoutINS4_7SwizzleILi1ELi4ELi3EEENS4_18smem_ptr_flag_bitsILi8EEENST_INS5_IJNSA_ILi8EEESH_EEENS5_IJSH_SB_EEEEEEEvNS4_8identityES12_S1C_vS1D_EENS_8epilogue10collective6detail29Sm90TmaWarpSpecializedAdapterINS1G_15DefaultEpilogueISJ_SK_SK_NS1F_6thread17LinearCombinationISJ_Li1EffLNS1K_9ScaleType4KindE0ELNS_15FloatRoundStyleE2ESJ_EENS1_15EpilogueDefaultEEEEEvvEEEEvNT_6ParamsE,"",@"SHT_CUDA_INFO"
	.sectionflags	@""
	.align	4


	//----- nvinfo : EIATTR_CUDA_API_VERSION
	.align		4
        /*0000*/ 	.byte	0x04, 0x37
        /*0002*/ 	.short	(.L_18 - .L_17)
.L_17:
        /*0004*/ 	.word	0x00000082


	//----- nvinfo : EIATTR_KPARAM_INFO
	.align		4
.L_18:
        /*0008*/ 	.byte	0x04, 0x17
        /*000a*/ 	.short	(.L_20 - .L_19)
.L_19:
        /*000c*/ 	.word	0x00000000
        /*0010*/ 	.short	0x0000
        /*0012*/ 	.short	0x0070
        /*0014*/ 	.byte	0x00, 0xf0, 0x01, 0x10


	//----- nvinfo : EIATTR_SPARSE_MMA_MASK
	.align		4
.L_20:
        /*0018*/ 	.byte	0x03, 0x50
        /*001a*/ 	.short	0x0000


	//----- nvinfo : EIATTR_MAXREG_COUNT
	.align		4
        /*001c*/ 	.byte	0x03, 0x1b
        /*001e*/ 	.short	0x00a8


	//----- nvinfo : EIATTR_NUM_BARRIERS
	.align		4
        /*0020*/ 	.byte	0x02, 0x4c
        /*0022*/ 	.byte	0x01
	.zero		1


	//----- nvinfo : EIATTR_MERCURY_ISA_VERSION
	.align		4
        /*0024*/ 	.byte	0x03, 0x5f
        /*0026*/ 	.short	0x0101


	//----- nvinfo : EIATTR_INT_WARP_WIDE_INSTR_OFFSETS
	.align		4
        /*0028*/ 	.byte	0x04, 0x31
        /*002a*/ 	.short	(.L_22 - .L_21)


	//   ....[0]....
.L_21:
        /*002c*/ 	.word	0x000003a0


	//   ....[1]....
        /*0030*/ 	.word	0x000003b0


	//   ....[2]....
        /*0034*/ 	.word	0x000004c0


	//----- nvinfo : EIATTR_COOP_GROUP_MASK_REGIDS
	.align		4
.L_22:
        /*0038*/ 	.byte	0x04, 0x29
        /*003a*/ 	.short	(.L_24 - .L_23)


	//   ....[0]....
.L_23:
        /*003c*/ 	.word	0xffffffff


	//   ....[1]....
        /*0040*/ 	.word	0xffffffff


	//   ....[2]....
        /*0044*/ 	.word	0xffffffff


	//   ....[3]....
        /*0048*/ 	.word	0xffffffff


	//   ....[4]....
        /*004c*/ 	.word	0xffffffff


	//----- nvinfo : EIATTR_COOP_GROUP_INSTR_OFFSETS
	.align		4
.L_24:
        /*0050*/ 	.byte	0x04, 0x28
        /*0052*/ 	.short	(.L_26 - .L_25)


	//   ....[0]....
.L_25:
        /*0054*/ 	.word	0x00000060


	//   ....[1]....
        /*0058*/ 	.word	0x00000070


	//   ....[2]....
        /*005c*/ 	.word	0x00000130


	//   ....[3]....
        /*0060*/ 	.word	0x000002c0


	//   ....[4]....
        /*0064*/ 	.word	0x00000fe0


	//----- nvinfo : EIATTR_REG_RECONFIG
	.align		4
.L_26:
        /*0068*/ 	.byte	0x01, 0x54
	.zero		2


	//----- nvinfo : EIATTR_MBARRIER_INSTR_OFFSETS
	.align		4
        /*006c*/ 	.byte	0x04, 0x39
        /*006e*/ 	.short	(.L_28 - .L_27)


	//   ....[0]....
.L_27:
        /*0070*/ 	.word	0x00000230
        /*0074*/ 	.word	0x000000ff
        /*0078*/ 	.word	0x00000000
        /*007c*/ 	.short	0x0100
        /*007e*/ 	.byte	0x08
	.zero		1


	//   ....[1]....
        /*0080*/ 	.word	0x00000240
        /*0084*/ 	.word	0x000000ff
        /*0088*/ 	.word	0x00000020
        /*008c*/ 	.short	0x0100
        /*008e*/ 	.byte	0x08
	.zero		1


	//   ....[2]....
        /*0090*/ 	.word	0x00000250
        /*0094*/ 	.word	0x000000ff
        /*0098*/ 	.word	0x00000008
        /*009c*/ 	.short	0x0100
        /*009e*/ 	.byte	0x08
	.zero		1


	//   ....[3]....
        /*00a0*/ 	.word	0x00000260
        /*00a4*/ 	.word	0x000000ff
        /*00a8*/ 	.word	0x00000028
        /*00ac*/ 	.short	0x0100
        /*00ae*/ 	.byte	0x08
	.zero		1


	//   ....[4]....
        /*00b0*/ 	.word	0x00000270
        /*00b4*/ 	.word	0x000000ff
        /*00b8*/ 	.word	0x00000010
        /*00bc*/ 	.short	0x0100
        /*00be*/ 	.byte	0x08
	.zero		1


	//   ....[5]....
        /*00c0*/ 	.word	0x00000280
        /*00c4*/ 	.word	0x000000ff
        /*00c8*/ 	.word	0x00000030
        /*00cc*/ 	.short	0x0100
        /*00ce*/ 	.byte	0x08
	.zero		1


	//   ....[6]....
        /*00d0*/ 	.word	0x00000290
        /*00d4*/ 	.word	0x000000ff
        /*00d8*/ 	.word	0x00000018
        /*00dc*/ 	.short	0x0100
        /*00de*/ 	.byte	0x08
	.zero		1


	//   ....[7]....
        /*00e0*/ 	.word	0x000002a0
        /*00e4*/ 	.word	0x000000ff
        /*00e8*/ 	.word	0x00000038
        /*00ec*/ 	.short	0x0100
        /*00ee*/ 	.byte	0x08
	.zero		1


	//   ....[8]....
        /*00f0*/ 	.word	0x00000530
        /*00f4*/ 	.word	0x000000ff
        /*00f8*/ 	.word	0x00000050
        /*00fc*/ 	.short	0x0100
        /*00fe*/ 	.byte	0x06
	.zero		1


	//   ....[9]....
        /*0100*/ 	.word	0x00000590
        /*0104*/ 	.word	0x000000ff
        /*0108*/ 	.word	0x00000058
        /*010c*/ 	.short	0x0100
        /*010e*/ 	.byte	0x06
	.zero		1


	//   ....[10]....
        /*0110*/ 	.word	0x00001310
        /*0114*/ 	.word	0x000000ff
        /*0118*/ 	.word	0x00000000
        /*011c*/ 	.short	0x010a
        /*011e*/ 	.byte	0x06
	.zero		1


	//   ....[11]....
        /*0120*/ 	.word	0x00001350
        /*0124*/ 	.word	0x000000ff
        /*0128*/ 	.word	0x00000000
        /*012c*/ 	.short	0x010a
        /*012e*/ 	.byte	0x06
	.zero		1


	//   ....[12]....
        /*0130*/ 	.word	0x00001930
        /*0134*/ 	.word	0x000000ff
        /*0138*/ 	.word	0x00000000
        /*013c*/ 	.short	0x010a
        /*013e*/ 	.byte	0x0c
	.zero		1


	//   ....[13]....
        /*0140*/ 	.word	0x00001970
        /*0144*/ 	.word	0x000000ff
        /*0148*/ 	.word	0x00000000
        /*014c*/ 	.short	0x010a
        /*014e*/ 	.byte	0x0c
	.zero		1


	//   ....[14]....
        /*0150*/ 	.word	0x00001d50
        /*0154*/ 	.word	0x000000ff
        /*0158*/ 	.word	0x00000000
        /*015c*/ 	.short	0x0101
        /*015e*/ 	.byte	0x08
	.zero		1


	//   ....[15]....
        /*0160*/ 	.word	0x00002180
        /*0164*/ 	.word	0x000000ff
        /*0168*/ 	.word	0x00000000
        /*016c*/ 	.short	0x0101
        /*016e*/ 	.byte	0x06
	.zero		1


	//   ....[16]....
        /*0170*/ 	.word	0x00005b30
        /*0174*/ 	.word	0x00000012
        /*0178*/ 	.word	0x00000020
        /*017c*/ 	.short	0x010a
        /*017e*/ 	.byte	0x3f
	.zero		1


	//   ....[17]....
        /*0180*/ 	.word	0x00005ef0
        /*0184*/ 	.word	0x00000003
        /*0188*/ 	.word	0x00000058
        /*018c*/ 	.short	0x0101
        /*018e*/ 	.byte	0x3f
	.zero		1


	//   ....[18]....
        /*0190*/ 	.word	0x00006610
        /*0194*/ 	.word	0x00000005
        /*0198*/ 	.word	0x00000000
        /*019c*/ 	.short	0x010a
        /*019e*/ 	.byte	0x3f
	.zero		1


	//   ....[19]....
        /*01a0*/ 	.word	0x00006690
        /*01a4*/ 	.word	0x00000007
        /*01a8*/ 	.word	0x00000000
        /*01ac*/ 	.short	0x010a
        /*01ae*/ 	.byte	0x3f
	.zero		1


	//   ....[20]....
        /*01b0*/ 	.word	0x00006720
        /*01b4*/ 	.word	0x00000006
        /*01b8*/ 	.word	0x00000000
        /*01bc*/ 	.short	0x010a
        /*01be*/ 	.byte	0x3f
	.zero		1


	//   ....[21]....
        /*01c0*/ 	.word	0x000067b0
        /*01c4*/ 	.word	0x00000003
        /*01c8*/ 	.word	0x00000000
        /*01cc*/ 	.short	0x010a
        /*01ce*/ 	.byte	0x3f
	.zero		1


	//   ....[22]....
        /*01d0*/ 	.word	0x00006820
        /*01d4*/ 	.word	0x00000007
        /*01d8*/ 	.word	0x00000000
        /*01dc*/ 	.short	0x010a
        /*01de*/ 	.byte	0x3f
	.zero		1


	//   ....[23]....
        /*01e0*/ 	.word	0x00006880
        /*01e4*/ 	.word	0x00000008
        /*01e8*/ 	.word	0x00000000
        /*01ec*/ 	.short	0x010a
        /*01ee*/ 	.byte	0x3f
	.zero		1


	//   ....[24]....
        /*01f0*/ 	.word	0x00006950
        /*01f4*/ 	.word	0x00000012
        /*01f8*/ 	.word	0x00000020
        /*01fc*/ 	.short	0x010a
        /*01fe*/ 	.byte	0x3f
	.zero		1


	//   ....[25]....
        /*0200*/ 	.word	0x00006a30
        /*0204*/ 	.word	0x00000005
        /*0208*/ 	.word	0x00000000
        /*020c*/ 	.short	0x010a
        /*020e*/ 	.byte	0x3f
	.zero		1


	//   ....[26]....
        /*0210*/ 	.word	0x00006a80
        /*0214*/ 	.word	0x00000007
        /*0218*/ 	.word	0x00000000
        /*021c*/ 	.short	0x010a
        /*021e*/ 	.byte	0x3f
	.zero		1


	//   ....[27]....
        /*0220*/ 	.word	0x00006ad0
        /*0224*/ 	.word	0x00000006
        /*0228*/ 	.word	0x00000000
        /*022c*/ 	.short	0x010a
        /*022e*/ 	.byte	0x3f
	.zero		1


	//----- nvinfo : EIATTR_NUM_MBARRIERS
	.align		4
.L_28:
        /*0230*/ 	.byte	0x03, 0x38
        /*0232*/ 	.short	0x000a


	//----- nvinfo : EIATTR_EXIT_INSTR_OFFSETS
	.align		4
        /*0234*/ 	.byte	0x04, 0x1c
        /*0236*/ 	.short	(.L_30 - .L_29)


	//   ....[0]....
.L_29:
        /*0238*/ 	.word	0x000005e0


	//   ....[1]....
        /*023c*/ 	.word	0x00000eb0


	//   ....[2]....
        /*0240*/ 	.word	0x00005190


	//   ....[3]....
        /*0244*/ 	.word	0x000057d0


	//   ....[4]....
        /*0248*/ 	.word	0x00006800


	//----- nvinfo : EIATTR_MAX_THREADS
	.align		4
.L_30:
        /*024c*/ 	.byte	0x04, 0x05
        /*024e*/ 	.short	(.L_32 - .L_31)
.L_31:
        /*0250*/ 	.word	0x00000180
        /*0254*/ 	.word	0x00000001
        /*0258*/ 	.word	0x00000001


	//----- nvinfo : EIATTR_CRS_STACK_SIZE
	.align		4
.L_32:
        /*025c*/ 	.byte	0x04, 0x1e
        /*025e*/ 	.short	(.L_34 - .L_33)
.L_33:
        /*0260*/ 	.word	0x00000000


	//----- nvinfo : EIATTR_CBANK_PARAM_SIZE
	.align		4
.L_34:
        /*0264*/ 	.byte	0x03, 0x19
        /*0266*/ 	.short	0x0470


	//----- nvinfo : EIATTR_PARAM_CBANK
	.align		4
        /*0268*/ 	.byte	0x04, 0x0a
        /*026a*/ 	.short	(.L_36 - .L_35)
	.align		4
.L_35:
        /*026c*/ 	.word	index@(.nv.constant0._ZN7cutlass13device_kernelINS_4gemm6kernel13GemmUniversalIN4cute5tupleIJiiiiEEENS1_10collective13CollectiveMmaINS1_37MainloopSm90TmaGmmaWarpSpecializedFP8ILi4ENS5_IJNS4_1CILi1EEESB_SB_EEENS1_35KernelTmaWarpSpecializedCooperativeEEENS5_IJNSA_ILi128EEENSA_ILi64EEENSA_ILi32EEEEEENS_12float_e4m3_tENS5_IJlSB_lEEESJ_SK_NS4_8TiledMMAINS4_8MMA_AtomIJNS4_4SM904GMMA30MMA_64x64x32_F32E4M3E4M3_SS_TNILNSO_7ScaleInE1ELSQ_1EEEEEENS4_6LayoutINS5_IJNSA_ILi2EEESB_SB_EEENS5_IJSB_NSA_ILi0EEESW_EEEEENS5_IJNS4_10UnderscoreESZ_SZ_EEEEENS4_13SM90_TMA_LOADENS4_14ComposedLayoutINS4_7SwizzleILi1ELi4ELi3EEENS4_18smem_ptr_flag_bitsILi8EEENST_INS5_IJNSA_ILi8EEESH_EEENS5_IJSH_SB_EEEEEEEvNS4_8identityES12_S1C_vS1D_EENS_8epilogue10collective6detail29Sm90TmaWarpSpecializedAdapterINS1G_15DefaultEpilogueISJ_SK_SK_NS1F_6thread17LinearCombinationISJ_Li1EffLNS1K_9ScaleType4KindE0ELNS_15FloatRoundStyleE2ESJ_EENS1_15EpilogueDefaultEEEEEvvEEEEvNT_6ParamsE)
        /*0270*/ 	.short	0x0210
        /*0272*/ 	.short	0x0470


	//----- nvinfo : EIATTR_SW_WAR
	.align		4
.L_36:
        /*0274*/ 	.byte	0x04, 0x36
        /*0276*/ 	.short	(.L_38 - .L_37)
.L_37:
        /*0278*/ 	.word	0x00000008
.L_38:


//--------------------- .nv.callgraph             --------------------------
	.section	.nv.callgraph,"",@"SHT_CUDA_CALLGRAPH"
	.align	4
	.sectionentsize	8
	.align		4
        /*0000*/ 	.word	0x00000000
	.align		4
        /*0004*/ 	.word	0xffffffff
	.align		4
        /*0008*/ 	.word	0x00000000
	.align		4
        /*000c*/ 	.word	0xfffffffe
	.align		4
        /*0010*/ 	.word	0x00000000
	.align		4
        /*0014*/ 	.word	0xfffffffd
	.align		4
        /*0018*/ 	.word	0x00000000
	.align		4
        /*001c*/ 	.word	0xfffffffc


//--------------------- .nv.constant4             --------------------------
	.section	.nv.constant4,"a",@progbits
	.align	8
	.align		8
.nv.constant4:
        /*0000*/ 	.dword	_ZN40_INTERNAL_bfedd9b4_4_k_cu_5fe28799_198414cuda3std3__45__cpo5beginE
	.align		8
        /*0008*/ 	.dword	_ZN40_INTERNAL_bfedd9b4_4_k_cu_5fe28799_198414cuda3std3__45__cpo3endE
	.align		8
        /*0010*/ 	.dword	_ZN40_INTERNAL_bfedd9b4_4_k_cu_5fe28799_198414cuda3std3__45__cpo6cbeginE
	.align		8
        /*0018*/ 	.dword	_ZN40_INTERNAL_bfedd9b4_4_k_cu_5fe28799_198414cuda3std3__45__cpo4cendE
	.align		8
        /*0020*/ 	.dword	_ZN40_INTERNAL_bfedd9b4_4_k_cu_5fe28799_198414cuda3std3__442_GLOBAL__N__bfedd9b4_4_k_cu_5fe28799_198416ignoreE
	.align		8
        /*0028*/ 	.dword	_ZN40_INTERNAL_bfedd9b4_4_k_cu_5fe28799_198414cuda3std3__419piecewise_constructE
	.align		8
        /*0030*/ 	.dword	_ZN40_INTERNAL_bfedd9b4_4_k_cu_5fe28799_198414cuda3std3__48in_placeE
	.align		8
        /*0038*/ 	.dword	_ZN40_INTERNAL_bfedd9b4_4_k_cu_5fe28799_198414cuda3std6ranges3__45__cpo4swapE
	.align		8
        /*0040*/ 	.dword	_ZN40_INTERNAL_bfedd9b4_4_k_cu_5fe28799_198414cuda3std6ranges3__45__cpo9iter_moveE
	.align		8
        /*0048*/ 	.dword	_ZN40_INTERNAL_bfedd9b4_4_k_cu_5fe28799_198414cute7productE
	.align		8
        /*0050*/ 	.dword	_ZN40_INTERNAL_bfedd9b4_4_k_cu_5fe28799_198414cute1_E


//--------------------- .text._ZN7cutlass13device_kernelINS_4gemm6kernel13GemmUniversalIN4cute5tupleIJiiiiEEENS1_10collective13CollectiveMmaINS1_37MainloopSm90TmaGmmaWarpSpecializedFP8ILi4ENS5_IJNS4_1CILi1EEESB_SB_EEENS1_35KernelTmaWarpSpecializedCooperativeEEENS5_IJNSA_ILi128EEENSA_ILi64EEENSA_ILi32EEEEEENS_12float_e4m3_tENS5_IJlSB_lEEESJ_SK_NS4_8TiledMMAINS4_8MMA_AtomIJNS4_4SM904GMMA30MMA_64x64x32_F32E4M3E4M3_SS_TNILNSO_7ScaleInE1ELSQ_1EEEEEENS4_6LayoutINS5_IJNSA_ILi2EEESB_SB_EEENS5_IJSB_NSA_ILi0EEESW_EEEEENS5_IJNS4_10UnderscoreESZ_SZ_EEEEENS4_13SM90_TMA_LOADENS4_14ComposedLayoutINS4_7SwizzleILi1ELi4ELi3EEENS4_18smem_ptr_flag_bitsILi8EEENST_INS5_IJNSA_ILi8EEESH_EEENS5_IJSH_SB_EEEEEEEvNS4_8identityES12_S1C_vS1D_EENS_8epilogue10collective6detail29Sm90TmaWarpSpecializedAdapterINS1G_15DefaultEpilogueISJ_SK_SK_NS1F_6thread17LinearCombinationISJ_Li1EffLNS1K_9ScaleType4KindE0ELNS_15FloatRoundStyleE2ESJ_EENS1_15EpilogueDefaultEEEEEvvEEEEvNT_6ParamsE --------------------------
	.section	.text._ZN7cutlass13device_kernelINS_4gemm6kernel13GemmUniversalIN4cute5tupleIJiiiiEEENS1_10collective13CollectiveMmaINS1_37MainloopSm90TmaGmmaWarpSpecializedFP8ILi4ENS5_IJNS4_1CILi1EEESB_SB_EEENS1_35KernelTmaWarpSpecializedCooperativeEEENS5_IJNSA_ILi128EEENSA_ILi64EEENSA_ILi32EEEEEENS_12float_e4m3_tENS5_IJlSB_lEEESJ_SK_NS4_8TiledMMAINS4_8MMA_AtomIJNS4_4SM904GMMA30MMA_64x64x32_F32E4M3E4M3_SS_TNILNSO_7ScaleInE1ELSQ_1EEEEEENS4_6LayoutINS5_IJNSA_ILi2EEESB_SB_EEENS5_IJSB_NSA_ILi0EEESW_EEEEENS5_IJNS4_10UnderscoreESZ_SZ_EEEEENS4_13SM90_TMA_LOADENS4_14ComposedLayoutINS4_7SwizzleILi1ELi4ELi3EEENS4_18smem_ptr_flag_bitsILi8EEENST_INS5_IJNSA_ILi8EEESH_EEENS5_IJSH_SB_EEEEEEEvNS4_8identityES12_S1C_vS1D_EENS_8epilogue10collective6detail29Sm90TmaWarpSpecializedAdapterINS1G_15DefaultEpilogueISJ_SK_SK_NS1F_6thread17LinearCombinationISJ_Li1EffLNS1K_9ScaleType4KindE0ELNS_15FloatRoundStyleE2ESJ_EENS1_15EpilogueDefaultEEEEEvvEEEEvNT_6ParamsE,"ax",@progbits
	.align	128
.text._ZN7cutlass13device_kernelINS_4gemm6kernel13GemmUniversalIN4cute5tupleIJiiiiEEENS1_10collective13CollectiveMmaINS1_37MainloopSm90TmaGmmaWarpSpecializedFP8ILi4ENS5_IJNS4_1CILi1EEESB_SB_EEENS1_35KernelTmaWarpSpecializedCooperativeEEENS5_IJNSA_ILi128EEENSA_ILi64EEENSA_ILi32EEEEEENS_12float_e4m3_tENS5_IJlSB_lEEESJ_SK_NS4_8TiledMMAINS4_8MMA_AtomIJNS4_4SM904GMMA30MMA_64x64x32_F32E4M3E4M3_SS_TNILNSO_7ScaleInE1ELSQ_1EEEEEENS4_6LayoutINS5_IJNSA_ILi2EEESB_SB_EEENS5_IJSB_NSA_ILi0EEESW_EEEEENS5_IJNS4_10UnderscoreESZ_SZ_EEEEENS4_13SM90_TMA_LOADENS4_14ComposedLayoutINS4_7SwizzleILi1ELi4ELi3EEENS4_18smem_ptr_flag_bitsILi8EEENST_INS5_IJNSA_ILi8EEESH_EEENS5_IJSH_SB_EEEEEEEvNS4_8identityES12_S1C_vS1D_EENS_8epilogue10collective6detail29Sm90TmaWarpSpecializedAdapterINS1G_15DefaultEpilogueISJ_SK_SK_NS1F_6thread17LinearCombinationISJ_Li1EffLNS1K_9ScaleType4KindE0ELNS_15FloatRoundStyleE2ESJ_EENS1_15EpilogueDefaultEEEEEvvEEEEvNT_6ParamsE:
        .type           _ZN7cutlass13device_kernelINS_4gemm6kernel13GemmUniversalIN4cute5tupleIJiiiiEEENS1_10collective13CollectiveMmaINS1_37MainloopSm90TmaGmmaWarpSpecializedFP8ILi4ENS5_IJNS4_1CILi1EEESB_SB_EEENS1_35KernelTmaWarpSpecializedCooperativeEEENS5_IJNSA_ILi128EEENSA_ILi64EEENSA_ILi32EEEEEENS_12float_e4m3_tENS5_IJlSB_lEEESJ_SK_NS4_8TiledMMAINS4_8MMA_AtomIJNS4_4SM904GMMA30MMA_64x64x32_F32E4M3E4M3_SS_TNILNSO_7ScaleInE1ELSQ_1EEEEEENS4_6LayoutINS5_IJNSA_ILi2EEESB_SB_EEENS5_IJSB_NSA_ILi0EEESW_EEEEENS5_IJNS4_10UnderscoreESZ_SZ_EEEEENS4_13SM90_TMA_LOADENS4_14ComposedLayoutINS4_7SwizzleILi1ELi4ELi3EEENS4_18smem_ptr_flag_bitsILi8EEENST_INS5_IJNSA_ILi8EEESH_EEENS5_IJSH_SB_EEEEEEEvNS4_8identityES12_S1C_vS1D_EENS_8epilogue10collective6detail29Sm90TmaWarpSpecializedAdapterINS1G_15DefaultEpilogueISJ_SK_SK_NS1F_6thread17LinearCombinationISJ_Li1EffLNS1K_9ScaleType4KindE0ELNS_15FloatRoundStyleE2ESJ_EENS1_15EpilogueDefaultEEEEEvvEEEEvNT_6ParamsE,@function
        .size           _ZN7cutlass13device_kernelINS_4gemm6kernel13GemmUniversalIN4cute5tupleIJiiiiEEENS1_10collective13CollectiveMmaINS1_37MainloopSm90TmaGmmaWarpSpecializedFP8ILi4ENS5_IJNS4_1CILi1EEESB_SB_EEENS1_35KernelTmaWarpSpecializedCooperativeEEENS5_IJNSA_ILi128EEENSA_ILi64EEENSA_ILi32EEEEEENS_12float_e4m3_tENS5_IJlSB_lEEESJ_SK_NS4_8TiledMMAINS4_8MMA_AtomIJNS4_4SM904GMMA30MMA_64x64x32_F32E4M3E4M3_SS_TNILNSO_7ScaleInE1ELSQ_1EEEEEENS4_6LayoutINS5_IJNSA_ILi2EEESB_SB_EEENS5_IJSB_NSA_ILi0EEESW_EEEEENS5_IJNS4_10UnderscoreESZ_SZ_EEEEENS4_13SM90_TMA_LOADENS4_14ComposedLayoutINS4_7SwizzleILi1ELi4ELi3EEENS4_18smem_ptr_flag_bitsILi8EEENST_INS5_IJNSA_ILi8EEESH_EEENS5_IJSH_SB_EEEEEEEvNS4_8identityES12_S1C_vS1D_EENS_8epilogue10collective6detail29Sm90TmaWarpSpecializedAdapterINS1G_15DefaultEpilogueISJ_SK_SK_NS1F_6thread17LinearCombinationISJ_Li1EffLNS1K_9ScaleType4KindE0ELNS_15FloatRoundStyleE2ESJ_EENS1_15EpilogueDefaultEEEEEvvEEEEvNT_6ParamsE,(.L_x_137 - _ZN7cutlass13device_kernelINS_4gemm6kernel13GemmUniversalIN4cute5tupleIJiiiiEEENS1_10collective13CollectiveMmaINS1_37MainloopSm90TmaGmmaWarpSpecializedFP8ILi4ENS5_IJNS4_1CILi1EEESB_SB_EEENS1_35KernelTmaWarpSpecializedCooperativeEEENS5_IJNSA_ILi128EEENSA_ILi64EEENSA_ILi32EEEEEENS_12float_e4m3_tENS5_IJlSB_lEEESJ_SK_NS4_8TiledMMAINS4_8MMA_AtomIJNS4_4SM904GMMA30MMA_64x64x32_F32E4M3E4M3_SS_TNILNSO_7ScaleInE1ELSQ_1EEEEEENS4_6LayoutINS5_IJNSA_ILi2EEESB_SB_EEENS5_IJSB_NSA_ILi0EEESW_EEEEENS5_IJNS4_10UnderscoreESZ_SZ_EEEEENS4_13SM90_TMA_LOADENS4_14ComposedLayoutINS4_7SwizzleILi1ELi4ELi3EEENS4_18smem_ptr_flag_bitsILi8EEENST_INS5_IJNSA_ILi8EEESH_EEENS5_IJSH_SB_EEEEEEEvNS4_8identityES12_S1C_vS1D_EENS_8epilogue10collective6detail29Sm90TmaWarpSpecializedAdapterINS1G_15DefaultEpilogueISJ_SK_SK_NS1F_6thread17LinearCombinationISJ_Li1EffLNS1K_9ScaleType4KindE0ELNS_15FloatRoundStyleE2ESJ_EENS1_15EpilogueDefaultEEEEEvvEEEEvNT_6ParamsE)
        .other          _ZN7cutlass13device_kernelINS_4gemm6kernel13GemmUniversalIN4cute5tupleIJiiiiEEENS1_10collective13CollectiveMmaINS1_37MainloopSm90TmaGmmaWarpSpecializedFP8ILi4ENS5_IJNS4_1CILi1EEESB_SB_EEENS1_35KernelTmaWarpSpecializedCooperativeEEENS5_IJNSA_ILi128EEENSA_ILi64EEENSA_ILi32EEEEEENS_12float_e4m3_tENS5_IJlSB_lEEESJ_SK_NS4_8TiledMMAINS4_8MMA_AtomIJNS4_4SM904GMMA30MMA_64x64x32_F32E4M3E4M3_SS_TNILNSO_7ScaleInE1ELSQ_1EEEEEENS4_6LayoutINS5_IJNSA_ILi2EEESB_SB_EEENS5_IJSB_NSA_ILi0EEESW_EEEEENS5_IJNS4_10UnderscoreESZ_SZ_EEEEENS4_13SM90_TMA_LOADENS4_14ComposedLayoutINS4_7SwizzleILi1ELi4ELi3EEENS4_18smem_ptr_flag_bitsILi8EEENST_INS5_IJNSA_ILi8EEESH_EEENS5_IJSH_SB_EEEEEEEvNS4_8identityES12_S1C_vS1D_EENS_8epilogue10collective6detail29Sm90TmaWarpSpecializedAdapterINS1G_15DefaultEpilogueISJ_SK_SK_NS1F_6thread17LinearCombinationISJ_Li1EffLNS1K_9ScaleType4KindE0ELNS_15FloatRoundStyleE2ESJ_EENS1_15EpilogueDefaultEEEEEvvEEEEvNT_6ParamsE,@"STO_CUDA_ENTRY STV_DEFAULT"
_ZN7cutlass13device_kernelINS_4gemm6kernel13GemmUniversalIN4cute5tupleIJiiiiEEENS1_10collective13CollectiveMmaINS1_37MainloopSm90TmaGmmaWarpSpecializedFP8ILi4ENS5_IJNS4_1CILi1EEESB_SB_EEENS1_35KernelTmaWarpSpecializedCooperativeEEENS5_IJNSA_ILi128EEENSA_ILi64EEENSA_ILi32EEEEEENS_12float_e4m3_tENS5_IJlSB_lEEESJ_SK_NS4_8TiledMMAINS4_8MMA_AtomIJNS4_4SM904GMMA30MMA_64x64x32_F32E4M3E4M3_SS_TNILNSO_7ScaleInE1ELSQ_1EEEEEENS4_6LayoutINS5_IJNSA_ILi2EEESB_SB_EEENS5_IJSB_NSA_ILi0EEESW_EEEEENS5_IJNS4_10UnderscoreESZ_SZ_EEEEENS4_13SM90_TMA_LOADENS4_14ComposedLayoutINS4_7SwizzleILi1ELi4ELi3EEENS4_18smem_ptr_flag_bitsILi8EEENST_INS5_IJNSA_ILi8EEESH_EEENS5_IJSH_SB_EEEEEEEvNS4_8identityES12_S1C_vS1D_EENS_8epilogue10collective6detail29Sm90TmaWarpSpecializedAdapterINS1G_15DefaultEpilogueISJ_SK_SK_NS1F_6thread17LinearCombinationISJ_Li1EffLNS1K_9ScaleType4KindE0ELNS_15FloatRoundStyleE2ESJ_EENS1_15EpilogueDefaultEEEEEvvEEEEvNT_6ParamsE:
[----:B------:R-:W-:Y:S01]  /*0000*/  LDC R1, c[0x0][0x28] ;  /* 0x00000a00ff017b82 */ /* 0x000fe20000000800 */
[----:B------:R-:W0:Y:S01]  /*0010*/  S2R R2, SR_TID.X ;  /* 0x0000000000027919 */ /* 0x000e220000002100 */
[----:B------:R-:W-:Y:S01]  /*0020*/  ELECT P0, URZ, PT ;  /* 0x00000000003f782f */ /* 0x000fe20003800000 */
[----:B------:R-:W-:Y:S01]  /*0030*/  BSSY B0, `(.L_x_0) ;  /* 0x000000f000007945 */ /* 0x000fe20003800000 */
[--C-:B0-----:R-:W-:Y:S02]  /*0040*/  SHF.R.U32.HI R0, RZ, 0x5, R2.reuse ;  /* 0x00000005ff007819 */ /* 0x101fe40000011602 */
[----:B------:R-:W-:-:S03]  /*0050*/  SHF.R.U32.HI R4, RZ, 0x7, R2 ;  /* 0x00000007ff047819 */ /* 0x000fc60000011602 */
[----:B------:R-:W0:Y:S04]  /*0060*/  SHFL.IDX PT, R3, R0, RZ, 0x1f ;  /* 0x00001fff00037589 */ /* 0x000e2800000e0000 */
[----:B------:R1:W2:Y:S01]  /*0070*/  SHFL.IDX PT, R7, R4, RZ, 0x1f ;  /* 0x00001fff04077589 */ /* 0x0002a200000e0000 */
[----:B0-----:R-:W-:-:S13]  /*0080*/  ISETP.NE.OR P0, PT, R3, RZ, !P0 ;  /* 0x000000ff0300720c */ /* 0x001fda0004705670 */
[----:B-12---:R-:W-:Y:S05]  /*0090*/  @P0 BRA `(.L_x_1) ;  /* 0x0000000000200947 */ /* 0x006fea0003800000 */
[----:B------:R-:W-:Y:S02]  /*00a0*/  ULDC.64 UR4, c[0x0][0x198] ;  /* 0x0000660000047ab9 */ /* 0x000fe40000000a00 */
[----:B------:R-:W-:Y:S02]  /*00b0*/  UIADD3 UR6, UP0, UR4, 0xf0, URZ ;  /* 0x000000f004067890 */ /* 0x000fe4000ff1e03f */
[----:B------:R-:W-:Y:S02]  /*00c0*/  UIADD3 UR4, UP1, UR4, 0x1f0, URZ ;  /* 0x000001f004047890 */ /* 0x000fe4000ff3e03f */
[----:B------:R-:W-:Y:S02]  /*00d0*/  UIADD3.X UR7, URZ, UR5, URZ, UP0, !UPT ;  /* 0x000000053f077290 */ /* 0x000fe400087fe43f */
[----:B------:R-:W-:-:S07]  /*00e0*/  UIADD3.X UR5, URZ, UR5, URZ, UP1, !UPT ;  /* 0x000000053f057290 */ /* 0x000fce0008ffe43f */
[----:B------:R0:W-:Y:S02]  /*00f0*/  UTMACCTL.PF [UR6] ;  /* 0x00000000060079b9 */ /* 0x0001e40008040000 */
[----:B------:R0:W-:Y:S02]  /*0100*/  UTMACCTL.PF [UR4] ;  /* 0x00000000040079b9 */ /* 0x0001e40008040000 */
[----:B0-----:R-:W-:Y:S01]  /*0110*/  NOP ;  /* 0x0000000000007918 */ /* 0x001fe20000000000 */
.L_x_1:
[----:B------:R-:W-:Y:S05]  /*0120*/  BSYNC B0 ;  /* 0x0000000000007941 */ /* 0x000fea0003800000 */
.L_x_0:
[----:B------:R-:W0:Y:S02]  /*0130*/  SHFL.IDX PT, R4, R0, RZ, 0x1f ;  /* 0x00001fff00047589 */ /* 0x000e2400000e0000 */
[----:B0-----:R-:W-:-:S13]  /*0140*/  ISETP.NE.AND P0, PT, R4, RZ, PT ;  /* 0x000000ff0400720c */ /* 0x001fda0003f05270 */
[----:B------:R-:W-:Y:S05]  /*0150*/  @P0 BRA `(.L_x_2) ;  /* 0x0000000000580947 */ /* 0x000fea0003800000 */
[----:B------:R-:W0:Y:S01]  /*0160*/  S2UR UR8, SR_CgaCtaId ;  /* 0x00000000000879c3 */ /* 0x000e220000008800 */
[----:B------:R-:W-:Y:S01]  /*0170*/  UMOV UR4, 0x400 ;  /* 0x0000040000047882 */ /* 0x000fe20000000000 */
[----:B------:R-:W-:Y:S01]  /*0180*/  UMOV UR5, 0x1 ;  /* 0x0000000100057882 */ /* 0x000fe20000000000 */
[----:B------:R-:W-:Y:S01]  /*0190*/  UMOV UR6, 0x100 ;  /* 0x0000010000067882 */ /* 0x000fe20000000000 */
[----:B------:R-:W-:Y:S01]  /*01a0*/  ELECT P0, URZ, PT ;  /* 0x00000000003f782f */ /* 0x000fe20003800000 */
[----:B------:R-:W-:-:S04]  /*01b0*/  UIADD3 UR6, -UR6, 0x100000, URZ ;  /* 0x0010000006067890 */ /* 0x000fc8000fffe13f */
[----:B------:R-:W-:Y:S02]  /*01c0*/  USHF.L.U32 UR7, UR6, 0xb, URZ ;  /* 0x0000000b06077899 */ /* 0x000fe4000800063f */
[----:B------:R-:W-:Y:S02]  /*01d0*/  USHF.L.U32 UR6, UR6, 0x1, URZ ;  /* 0x0000000106067899 */ /* 0x000fe4000800063f */
[----:B0-----:R-:W-:Y:S02]  /*01e0*/  ULEA UR8, UR8, UR4, 0x18 ;  /* 0x0000000408087291 */ /* 0x001fe4000f8ec03f */
[----:B------:R-:W-:-:S04]  /*01f0*/  UIADD3 UR4, -UR5, 0x100000, URZ ;  /* 0x0010000005047890 */ /* 0x000fc8000fffe13f */
[----:B------:R-:W-:Y:S02]  /*0200*/  USHF.L.U32 UR5, UR4, 0xb, URZ ;  /* 0x0000000b04057899 */ /* 0x000fe4000800063f */
[----:B------:R-:W-:Y:S01]  /*0210*/  USHF.L.U32 UR4, UR4, 0x1, URZ ;  /* 0x0000000104047899 */ /* 0x000fe2000800063f */
[----:B------:R-:W0:Y:S11]  /*0220*/  FENCE.VIEW.ASYNC.S ;  /* 0x00000000000073c6 */ /* 0x000e360000000000 */
[----:B0-----:R0:W1:Y:S01]  /*0230*/  SYNCS.EXCH.64 URZ, [UR8], UR4 ;  /* 0x00000004083f75b2 */ /* 0x0010620008000100 */
[----:B------:R0:W2:Y:S01]  /*0240*/  SYNCS.EXCH.64 URZ, [UR8+0x20], UR6 ;  /* 0x00002006083f75b2 */ /* 0x0000a20008000100 */
[----:B------:R0:W3:Y:S01]  /*0250*/  SYNCS.EXCH.64 URZ, [UR8+0x8], UR4 ;  /* 0x00000804083f75b2 */ /* 0x0000e20008000100 */
[----:B------:R0:W4:Y:S01]  /*0260*/  SYNCS.EXCH.64 URZ, [UR8+0x28], UR6 ;  /* 0x00002806083f75b2 */ /* 0x0001220008000100 */
[----:B------:R0:W0:Y:S01]  /*0270*/  SYNCS.EXCH.64 URZ, [UR8+0x10], UR4 ;  /* 0x00001004083f75b2 */ /* 0x0000220008000100 */
[----:B------:R0:W0:Y:S01]  /*0280*/  SYNCS.EXCH.64 URZ, [UR8+0x30], UR6 ;  /* 0x00003006083f75b2 */ /* 0x0000220008000100 */
[----:B------:R0:W0:Y:S01]  /*0290*/  SYNCS.EXCH.64 URZ, [UR8+0x18], UR4 ;  /* 0x00001804083f75b2 */ /* 0x0000220008000100 */
[----:B------:R0:W0:Y:S01]  /*02a0*/  SYNCS.EXCH.64 URZ, [UR8+0x38], UR6 ;  /* 0x00003806083f75b2 */ /* 0x0000220008000100 */
[----:B------:R-:W-:Y:S01]  /*02b0*/  NOP ;  /* 0x0000000000007918 */ /* 0x000fe20000000000 */
.L_x_2:
[----:B------:R-:W5:Y:S01]  /*02c0*/  SHFL.IDX PT, R0, R0, RZ, 0x1f ;  /* 0x00001fff00007589 */ /* 0x000f6200000e0000 */
[----:B------:R-:W1:Y:S01]  /*02d0*/  LDC R4, c[0x0][0x65c] ;  /* 0x00019700ff047b82 */ /* 0x000e620000000800 */
[----:B------:R-:W-:Y:S02]  /*02e0*/  ELECT P0, URZ, PT ;  /* 0x00000000003f782f */ /* 0x000fe40003800000 */
[----:B------:R-:W-:Y:S01]  /*02f0*/  ISETP.NE.AND P2, PT, R7, RZ, PT ;  /* 0x000000ff0700720c */ /* 0x000fe20003f45270 */
[----:B------:R-:W2:Y:S01]  /*0300*/  S2R R8, SR_CTAID.Y ;  /* 0x0000000000087919 */ /* 0x000ea20000002600 */
[----:B0-----:R-:W-:Y:S01]  /*0310*/  UMOV UR4, 0x20 ;  /* 0x0000002000047882 */ /* 0x001fe20000000000 */
[----:B------:R-:W-:Y:S01]  /*0320*/  NOP ;  /* 0x0000000000007918 */ /* 0x000fe20000000000 */
[----:B------:R-:W-:Y:S01]  /*0330*/  NOP ;  /* 0x0000000000007918 */ /* 0x000fe20000000000 */
[----:B------:R-:W0:Y:S01]  /*0340*/  S2R R6, SR_CTAID.X ;  /* 0x0000000000067919 */ /* 0x000e220000002500 */
[----:B-----5:R-:W-:-:S02]  /*0350*/  ISETP.NE.OR P0, PT, R0, RZ, !P0 ;  /* 0x000000ff0000720c */ /* 0x020fc40004705670 */
[----:B-1----:R-:W-:Y:S02]  /*0360*/  ISETP.NE.AND P4, PT, R4, 0x1, PT ;  /* 0x000000010400780c */ /* 0x002fe40003f85270 */
[----:B------:R-:W-:-:S04]  /*0370*/  SHF.R.S32.HI R4, RZ, 0x1f, R3 ;  /* 0x0000001fff047819 */ /* 0x000fc80000011403 */
[----:B------:R-:W-:-:S04]  /*0380*/  LEA.HI R4, R4, R3, RZ, 0x2 ;  /* 0x0000000304047211 */ /* 0x000fc800078f10ff */
[----:B------:R-:W-:Y:S01]  /*0390*/  LOP3.LUT R4, R4, 0xfffffffc, RZ, 0xc0, !PT ;  /* 0xfffffffc04047812 */ /* 0x000fe200078ec0ff */
[----:B------:R-:W-:Y:S01]  /*03a0*/  VOTEU.ALL UP0, P0 ;  /* 0x00000000003f7886 */ /* 0x000fe20000000000 */
[----:B------:R-:W-:Y:S01]  /*03b0*/  VOTEU.ALL UP1, P0 ;  /* 0x00000000003f7886 */ /* 0x000fe20000020000 */
[----:B------:R-:W0:Y:S01]  /*03c0*/  @P4 LDC R9, c[0x0][0x10] ;  /* 0x00000400ff094b82 */ /* 0x000e220000000800 */
[----:B------:R-:W-:Y:S02]  /*03d0*/  @P4 IMAD.MOV.U32 R5, RZ, RZ, RZ ;  /* 0x000000ffff054224 */ /* 0x000fe400078e00ff */
[----:B------:R-:W-:Y:S01]  /*03e0*/  IMAD.IADD R3, R3, 0x1, -R4 ;  /* 0x0000000103037824 */ /* 0x000fe200078e0a04 */
[----:B------:R-:W-:Y:S01]  /*03f0*/  @!UP0 UMOV UR6, 0x400 ;  /* 0x0000040000068882 */ /* 0x000fe20000000000 */
[----:B------:R-:W-:-:S04]  /*0400*/  @!UP0 UIADD3 UR4, -UR4, 0x100000, URZ ;  /* 0x0010000004048890 */ /* 0x000fc8000fffe13f */
[----:B------:R-:W-:Y:S02]  /*0410*/  @!UP0 USHF.L.U32 UR5, UR4, 0xb, URZ ;  /* 0x0000000b04058899 */ /* 0x000fe4000800063f */
[----:B------:R-:W-:Y:S01]  /*0420*/  @!UP0 USHF.L.U32 UR4, UR4, 0x1, URZ ;  /* 0x0000000104048899 */ /* 0x000fe2000800063f */
[----:B--2---:R-:W-:Y:S01]  /*0430*/  @P4 IMAD.MOV.U32 R4, RZ, RZ, R8 ;  /* 0x000000ffff044224 */ /* 0x004fe200078e0008 */
[----:B------:R-:W1:Y:S01]  /*0440*/  @!UP0 S2UR UR7, SR_CgaCtaId ;  /* 0x00000000000789c3 */ /* 0x000e620000008800 */
[----:B------:R-:W-:-:S07]  /*0450*/  @P4 IMAD.MOV.U32 R13, RZ, RZ, RZ ;  /* 0x000000ffff0d4224 */ /* 0x000fce00078e00ff */
[----:B------:R-:W2:Y:S01]  /*0460*/  @!P4 LDC R11, c[0x0][0xc] ;  /* 0x00000300ff0bcb82 */ /* 0x000ea20000000800 */
[----:B0-----:R-:W-:-:S04]  /*0470*/  @P4 IMAD.WIDE.U32 R4, R6, R9, R4 ;  /* 0x0000000906044225 */ /* 0x001fc800078e0004 */
[----:B------:R-:W-:Y:S02]  /*0480*/  VIADD R9, R7, 0xffffffff ;  /* 0xffffffff07097836 */ /* 0x000fe40000000000 */
[----:B------:R-:W-:Y:S01]  /*0490*/  @P4 IMAD.MOV.U32 R0, RZ, RZ, R4 ;  /* 0x000000ffff004224 */ /* 0x000fe200078e0004 */
[----:B-1----:R-:W-:Y:S02]  /*04a0*/  @!UP0 ULEA UR6, UR7, UR6, 0x18 ;  /* 0x0000000607068291 */ /* 0x002fe4000f8ec03f */
[----:B------:R-:W-:Y:S01]  /*04b0*/  ISETP.GE.U32.AND P1, PT, R9, 0x2, PT ;  /* 0x000000020900780c */ /* 0x000fe20003f26070 */
[----:B------:R-:W-:Y:S01]  /*04c0*/  VOTEU.ALL UP0, P0 ;  /* 0x00000000003f7886 */ /* 0x000fe20000000000 */
[----:B------:R-:W-:Y:S01]  /*04d0*/  ISETP.NE.AND P0, PT, R3, 0x3, PT ;  /* 0x000000030300780c */ /* 0x000fe20003f05270 */
[----:B------:R-:W-:-:S03]  /*04e0*/  @P4 IMAD.IADD R5, R5, 0x1, R13 ;  /* 0x0000000105054824 */ /* 0x000fc600078e020d */
[----:B------:R-:W-:-:S04]  /*04f0*/  ISETP.EQ.OR P0, PT, R3, RZ, !P0 ;  /* 0x000000ff0300720c */ /* 0x000fc80004702670 */
[----:B------:R-:W-:Y:S01]  /*0500*/  ISETP.EQ.AND P0, PT, R7, RZ, P0 ;  /* 0x000000ff0700720c */ /* 0x000fe20000702270 */
[----:B------:R-:W-:Y:S01]  /*0510*/  IMAD.MOV.U32 R7, RZ, RZ, RZ ;  /* 0x000000ffff077224 */ /* 0x000fe200078e00ff */
[----:B------:R-:W0:Y:S02]  /*0520*/  FENCE.VIEW.ASYNC.S ;  /* 0x00000000000073c6 */ /* 0x000e240000000000 */
[----:B0-----:R0:W3:Y:S01]  /*0530*/  @!UP0 SYNCS.EXCH.64 URZ, [UR6+0x50], UR4 ;  /* 0x00005004063f85b2 */ /* 0x0010e20008000100 */
[----:B------:R-:W-:Y:S01]  /*0540*/  SEL R4, RZ, 0x1, !P0 ;  /* 0x00000001ff047807 */ /* 0x000fe20004000000 */
[----:B--2---:R-:W-:-:S03]  /*0550*/  @!P4 IMAD.WIDE.U32 R10, R11, R8, R6 ;  /* 0x000000080b0ac225 */ /* 0x004fc600078e0006 */
[----:B------:R-:W-:Y:S01]  /*0560*/  SEL R4, R4, 0x2, P1 ;  /* 0x0000000204047807 */ /* 0x000fe20000800000 */
[----:B------:R-:W-:Y:S02]  /*0570*/  @!P4 IMAD.MOV.U32 R0, RZ, RZ, R10 ;  /* 0x000000ffff00c224 */ /* 0x000fe400078e000a */
[----:B------:R-:W-:Y:S01]  /*0580*/  @!P4 IMAD.MOV.U32 R5, RZ, RZ, R11 ;  /* 0x000000ffff05c224 */ /* 0x000fe200078e000b */
[----:B------:R0:W3:Y:S01]  /*0590*/  @!UP1 SYNCS.EXCH.64 URZ, [UR6+0x58], UR4 ;  /* 0x00005804063f95b2 */ /* 0x0000e20008000100 */
[----:B------:R-:W-:Y:S01]  /*05a0*/  NOP ;  /* 0x0000000000007918 */ /* 0x000fe20000000000 */
[----:B---34-:R-:W-:Y:S06]  /*05b0*/  BAR.SYNC.DEFER_BLOCKING 0x0 ;  /* 0x0000000000007b1d */ /* 0x018fec0000010000 */
[----:B------:R-:W-:Y:S05]  /*05c0*/  @!P2 BRA `(.L_x_3) ;  /* 0x0000004800f4a947 */ /* 0x000fea0003800000 */
[----:B------:R-:W-:-:S13]  /*05d0*/  ISETP.GT.U32.AND P0, PT, R9, 0x1, PT ;  /* 0x000000010900780c */ /* 0x000fda0003f04070 */
[----:B0-----:R-:W-:Y:S05]  /*05e0*/  @P0 EXIT ;  /* 0x000000000000094d */ /* 0x001fea0003800000 */
[----:B------:R-:W-:Y:S01]  /*05f0*/  ULDC.64 UR4, c[0x0][0x650] ;  /* 0x0001940000047ab9 */ /* 0x000fe20000000a00 */
[----:B------:R-:W-:Y:S01]  /*0600*/  PRMT R9, RZ, 0x7610, R9 ;  /* 0x00007610ff097816 */ /* 0x000fe20000000009 */
[----:B------:R-:W-:Y:S01]  /*0610*/  IMAD.MOV.U32 R12, RZ, RZ, -0x1 ;  /* 0xffffffffff0c7424 */ /* 0x000fe200078e00ff */
[----:B------:R-:W-:Y:S01]  /*0620*/  ISETP.GE.U32.AND P0, PT, R0, UR4, PT ;  /* 0x0000000400007c0c */ /* 0x000fe2000bf06070 */
[----:B------:R-:W-:Y:S02]  /*0630*/  IMAD.MOV.U32 R13, RZ, RZ, -0x1 ;  /* 0xffffffffff0d7424 */ /* 0x000fe400078e00ff */
[----:B------:R-:W-:Y:S01]  /*0640*/  IMAD.MOV.U32 R69, RZ, RZ, -0x1 ;  /* 0xffffffffff457424 */ /* 0x000fe200078e00ff */
[----:B------:R-:W-:-:S13]  /*0650*/  ISETP.GE.U32.AND.EX P0, PT, R5, UR5, PT, P0 ;  /* 0x0000000505007c0c */ /* 0x000fda000bf06100 */
[----:B------:R-:W-:Y:S05]  /*0660*/  @P0 BRA `(.L_x_4) ;  /* 0x0000000400600947 */ /* 0x000fea0003800000 */
[----:B------:R-:W0:Y:S01]  /*0670*/  LDC.64 R16, c[0x0][0x628] ;  /* 0x00018a00ff107b82 */ /* 0x000e220000000a00 */
[----:B------:R-:W-:Y:S02]  /*0680*/  IMAD.MOV.U32 R10, RZ, RZ, R0 ;  /* 0x000000ffff0a7224 */ /* 0x000fe400078e0000 */
[----:B------:R-:W-:-:S05]  /*0690*/  IMAD.MOV.U32 R11, RZ, RZ, R5 ;  /* 0x000000ffff0b7224 */ /* 0x000fca00078e0005 */
[----:B------:R-:W1:Y:S08]  /*06a0*/  LDC R18, c[0x0][0x630] ;  /* 0x00018c00ff127b82 */ /* 0x000e700000000800 */
[----:B------:R-:W2:Y:S01]  /*06b0*/  LDC.64 R20, c[0x0][0x620] ;  /* 0x00018800ff147b82 */ /* 0x000ea20000000a00 */
[----:B0-----:R-:W-:-:S04]  /*06c0*/  ISETP.NE.U32.AND P0, PT, R16, RZ, PT ;  /* 0x000000ff1000720c */ /* 0x001fc80003f05070 */
[----:B------:R-:W-:-:S13]  /*06d0*/  ISETP.NE.AND.EX P0, PT, R17, RZ, PT, P0 ;  /* 0x000000ff1100720c */ /* 0x000fda0003f05300 */
[----:B-12---:R-:W-:Y:S05]  /*06e0*/  @!P0 BRA `(.L_x_5) ;  /* 0x0000000000288947 */ /* 0x006fea0003800000 */
[----:B------:R-:W0:Y:S02]  /*06f0*/  LDC R3, c[0x0][0x634] ;  /* 0x00018d00ff037b82 */ /* 0x000e240000000800 */
[----:B0-----:R-:W-:-:S05]  /*0700*/  IADD3 R3, P0, R0, R3, RZ ;  /* 0x0000000300037210 */ /* 0x001fca0007f1e0ff */
[----:B------:R-:W-:-:S04]  /*0710*/  IMAD.X R9, RZ, RZ, R5, P0 ;  /* 0x000000ffff097224 */ /* 0x000fc800000e0605 */
[----:B------:R-:W-:-:S04]  /*0720*/  IMAD.WIDE.U32 R10, R9, R16, RZ ;  /* 0x00000010090a7225 */ /* 0x000fc800078e00ff */
[----:B------:R-:W-:-:S04]  /*0730*/  IMAD.WIDE.U32 R12, P0, R3, R17, R10 ;  /* 0x00000011030c7225 */ /* 0x000fc8000780000a */
[----:B------:R-:W-:-:S04]  /*0740*/  IMAD.WIDE.U32 R10, R3, R16, RZ ;  /* 0x00000010030a7225 */ /* 0x000fc800078e00ff */
[----:B------:R-:W-:Y:S01]  /*0750*/  IMAD.X R15, RZ, RZ, RZ, P0 ;  /* 0x000000ffff0f7224 */ /* 0x000fe200000e06ff */
[----:B------:R-:W-:Y:S01]  /*0760*/  IADD3 RZ, P0, R11, R12, RZ ;  /* 0x0000000c0bff7210 */ /* 0x000fe20007f1e0ff */
[----:B------:R-:W-:-:S04]  /*0770*/  IMAD.MOV.U32 R14, RZ, RZ, R13 ;  /* 0x000000ffff0e7224 */ /* 0x000fc800078e000d */
[----:B------:R-:W-:-:S08]  /*0780*/  IMAD.WIDE.U32.X R10, R9, R17, R14, P0 ;  /* 0x00000011090a7225 */ /* 0x000fd000000e040e */
.L_x_5:
[-CC-:B------:R-:W-:Y:S01]  /*0790*/  SHF.R.U64 R69, R10, R18.reuse, R11.reuse ;  /* 0x000000120a457219 */ /* 0x180fe2000000120b */
[----:B------:R-:W0:Y:S01]  /*07a0*/  LDC.64 R22, c[0x0][0x640] ;  /* 0x00019000ff167b82 */ /* 0x000e220000000a00 */
[----:B------:R-:W-:Y:S01]  /*07b0*/  SHF.R.U32.HI R7, RZ, R18, R11 ;  /* 0x00000012ff077219 */ /* 0x000fe2000001160b */
[----:B------:R-:W-:Y:S01]  /*07c0*/  ULDC UR4, c[0x0][0x150] ;  /* 0x0000540000047ab9 */ /* 0x000fe20000000800 */
[----:B------:R-:W-:Y:S01]  /*07d0*/  IADD3 R9, P0, RZ, -R69, RZ ;  /* 0x80000045ff097210 */ /* 0x000fe20007f1e0ff */
[----:B------:R-:W-:Y:S01]  /*07e0*/  IMAD.MOV.U32 R10, RZ, RZ, R0 ;  /* 0x000000ffff0a7224 */ /* 0x000fe200078e0000 */
[----:B------:R-:W-:Y:S01]  /*07f0*/  I2FP.F32.U32 R3, R6 ;  /* 0x0000000600037245 */ /* 0x000fe20000201000 */
[----:B------:R-:W-:Y:S02]  /*0800*/  IMAD.MOV.U32 R11, RZ, RZ, R5 ;  /* 0x000000ffff0b7224 */ /* 0x000fe400078e0005 */
[----:B------:R-:W1:Y:S01]  /*0810*/  LDC R14, c[0x0][0x618] ;  /* 0x00018600ff0e7b82 */ /* 0x000e620000000800 */
[----:B------:R-:W-:-:S02]  /*0820*/  IMAD.X R13, RZ, RZ, ~R7, P0 ;  /* 0x000000ffff0d7224 */ /* 0x000fc400000e0e07 */
[----:B------:R-:W-:Y:S01]  /*0830*/  FMUL R3, R3, UR4 ;  /* 0x0000000403037c20 */ /* 0x000fe20008400000 */
[----:B------:R-:W-:Y:S01]  /*0840*/  IMAD.WIDE.U32 R10, R9, R20, R10 ;  /* 0x00000014090a7225 */ /* 0x000fe200078e000a */
[----:B------:R-:W-:-:S03]  /*0850*/  ULDC UR4, c[0x0][0x154] ;  /* 0x0000550000047ab9 */ /* 0x000fc60000000800 */
[----:B------:R-:W-:Y:S01]  /*0860*/  IMAD R12, R13, R20, RZ ;  /* 0x000000140d0c7224 */ /* 0x000fe200078e02ff */
[----:B------:R-:W2:Y:S01]  /*0870*/  LDC R7, c[0x0][0x144] ;  /* 0x00005100ff077b82 */ /* 0x000ea20000000800 */
[----:B------:R-:W3:Y:S01]  /*0880*/  F2I.U32.TRUNC.NTZ R3, R3 ;  /* 0x0000000300037305 */ /* 0x000ee2000020f000 */
[----:B------:R-:W-:Y:S02]  /*0890*/  IMAD.MOV.U32 R13, RZ, RZ, -0x1 ;  /* 0xffffffffff0d7424 */ /* 0x000fe400078e00ff */
[----:B------:R-:W-:-:S04]  /*08a0*/  IMAD R9, R9, R21, R12 ;  /* 0x0000001509097224 */ /* 0x000fc800078e020c */
[----:B------:R-:W4:Y:S01]  /*08b0*/  LDC R18, c[0x0][0x608] ;  /* 0x00018200ff127b82 */ /* 0x000f220000000800 */
[----:B------:R-:W-:Y:S01]  /*08c0*/  IMAD.IADD R11, R11, 0x1, R9 ;  /* 0x000000010b0b7824 */ /* 0x000fe200078e0209 */
[----:B0-----:R-:W-:Y:S02]  /*08d0*/  ISETP.NE.U32.AND P0, PT, R22, RZ, PT ;  /* 0x000000ff1600720c */ /* 0x001fe40003f05070 */
[----:B------:R-:W-:Y:S02]  /*08e0*/  I2FP.F32.U32 R9, R8 ;  /* 0x0000000800097245 */ /* 0x000fe40000201000 */
[----:B------:R-:W-:Y:S02]  /*08f0*/  ISETP.NE.AND.EX P0, PT, R23, RZ, PT, P0 ;  /* 0x000000ff1700720c */ /* 0x000fe40003f05300 */
[----:B------:R-:W0:Y:S01]  /*0900*/  LDC R12, c[0x0][0x658] ;  /* 0x00019600ff0c7b82 */ /* 0x000e220000000800 */
[-C--:B-1----:R-:W-:Y:S01]  /*0910*/  SHF.R.U64 R16, R10, R14.reuse, R11 ;  /* 0x0000000e0a107219 */ /* 0x082fe2000000120b */
[----:B---3--:R-:W-:Y:S01]  /*0920*/  IMAD.MOV R10, RZ, RZ, -R3 ;  /* 0x000000ffff0a7224 */ /* 0x008fe200078e0a03 */
[----:B------:R-:W-:-:S05]  /*0930*/  SHF.R.U32.HI R11, RZ, R14, R11 ;  /* 0x0000000eff0b7219 */ /* 0x000fca000001160b */
[----:B------:R-:W1:Y:S01]  /*0940*/  LDC R17, c[0x0][0x148] ;  /* 0x00005200ff117b82 */ /* 0x000e620000000800 */
[----:B--2---:R-:W-:Y:S02]  /*0950*/  IMAD R3, R7, R10, R6 ;  /* 0x0000000a07037224 */ /* 0x004fe400078e0206 */
[----:B------:R-:W-:-:S04]  /*0960*/  FMUL R7, R9, UR4 ;  /* 0x0000000409077c20 */ /* 0x000fc80008400000 */
[----:B------:R2:W3:Y:S01]  /*0970*/  F2I.U32.TRUNC.NTZ R15, R7 ;  /* 0x00000007000f7305 */ /* 0x0004e2000020f000 */
[----:B------:R-:W1:Y:S01]  /*0980*/  LDC R21, c[0x0][0x600] ;  /* 0x00018000ff157b82 */ /* 0x000e620000000800 */
[-CC-:B----4-:R-:W-:Y:S02]  /*0990*/  SHF.R.U64 R27, R16, R18.reuse, R11.reuse ;  /* 0x00000012101b7219 */ /* 0x190fe4000000120b */
[----:B------:R-:W-:Y:S01]  /*09a0*/  SHF.R.U32.HI R9, RZ, R18, R11 ;  /* 0x00000012ff097219 */ /* 0x000fe2000001160b */
[----:B------:R-:W-:-:S04]  /*09b0*/  IMAD.MOV.U32 R11, RZ, RZ, 0x1 ;  /* 0x00000001ff0b7424 */ /* 0x000fc800078e00ff */
[----:B------:R-:W4:Y:S01]  /*09c0*/  LDC R20, c[0x0][0x648] ;  /* 0x00019200ff147b82 */ /* 0x000f220000000800 */
[-C--:B0-----:R-:W-:Y:S02]  /*09d0*/  SHF.L.U32 R6, R13, R12.reuse, RZ ;  /* 0x0000000c0d067219 */ /* 0x081fe400000006ff */
[-CC-:B------:R-:W-:Y:S02]  /*09e0*/  SHF.R.U64 R18, R27, R12.reuse, R9.reuse ;  /* 0x0000000c1b127219 */ /* 0x180fe40000001209 */
[----:B------:R-:W-:Y:S02]  /*09f0*/  SHF.R.U32.HI R19, RZ, R12, R9 ;  /* 0x0000000cff137219 */ /* 0x000fe40000011609 */
[----:B------:R-:W-:Y:S01]  /*0a00*/  LOP3.LUT R14, RZ, R6, RZ, 0x33, !PT ;  /* 0x00000006ff0e7212 */ /* 0x000fe200078e33ff */
[----:B------:R-:W0:Y:S01]  /*0a10*/  LDC R25, c[0x0][0x638] ;  /* 0x00018e00ff197b82 */ /* 0x000e220000000800 */
[----:B------:R-:W-:Y:S01]  /*0a20*/  SHF.L.U32 R9, R11, R12, RZ ;  /* 0x0000000c0b097219 */ /* 0x000fe200000006ff */
[----:B------:R-:W-:-:S02]  /*0a30*/  IMAD.MOV.U32 R6, RZ, RZ, R18 ;  /* 0x000000ffff067224 */ /* 0x000fc400078e0012 */
[----:B--2---:R-:W-:-:S04]  /*0a40*/  IMAD.MOV.U32 R7, RZ, RZ, R19 ;  /* 0x000000ffff077224 */ /* 0x004fc800078e0013 */
[----:B------:R-:W2:Y:S01]  /*0a50*/  LDC R24, c[0x0][0x610] ;  /* 0x00018400ff187b82 */ /* 0x000ea20000000800 */
[----:B---3--:R-:W-:Y:S05]  /*0a60*/  @!P0 BRA `(.L_x_6) ;  /* 0x0000000000288947 */ /* 0x008fea0003800000 */
[----:B------:R-:W3:Y:S02]  /*0a70*/  LDC R13, c[0x0][0x64c] ;  /* 0x00019300ff0d7b82 */ /* 0x000ee40000000800 */
[----:B---3--:R-:W-:-:S05]  /*0a80*/  IADD3 R13, P0, R18, R13, RZ ;  /* 0x0000000d120d7210 */ /* 0x008fca0007f1e0ff */
        /* <DEDUP_REMOVED lines=8> */
.L_x_6:
[----:B----4-:R-:W-:Y:S01]  /*0b10*/  SHF.R.U64 R6, R6, R20, R7 ;  /* 0x0000001406067219 */ /* 0x010fe20000001207 */
[----:B-1----:R-:W-:Y:S01]  /*0b20*/  VIADD R7, R21, 0xffffffff ;  /* 0xffffffff15077836 */ /* 0x002fe20000000000 */
[----:B------:R-:W-:Y:S01]  /*0b30*/  LOP3.LUT R14, R27, R14, RZ, 0xc0, !PT ;  /* 0x0000000e1b0e7212 */ /* 0x000fe200078ec0ff */
[----:B------:R-:W-:Y:S02]  /*0b40*/  IMAD.MOV R15, RZ, RZ, -R15 ;  /* 0x000000ffff0f7224 */ /* 0x000fe400078e0a0f */
[----:B------:R-:W-:Y:S01]  /*0b50*/  IMAD.MOV R10, RZ, RZ, -R6 ;  /* 0x000000ffff0a7224 */ /* 0x000fe200078e0a06 */
[----:B------:R-:W-:Y:S01]  /*0b60*/  LOP3.LUT R7, R16, R7, RZ, 0xc0, !PT ;  /* 0x0000000710077212 */ /* 0x000fe200078ec0ff */
[----:B------:R-:W-:Y:S02]  /*0b70*/  IMAD R14, R9, R6, R14 ;  /* 0x00000006090e7224 */ /* 0x000fe400078e020e */
[----:B------:R-:W-:Y:S02]  /*0b80*/  @P4 IMAD R3, R17, R15, R8 ;  /* 0x0000000f11034224 */ /* 0x000fe400078e0208 */
[----:B0-----:R-:W-:-:S02]  /*0b90*/  IMAD R6, R10, R25, R18 ;  /* 0x000000190a067224 */ /* 0x001fc400078e0212 */
[----:B--2---:R-:W-:Y:S02]  /*0ba0*/  IMAD R3, R14, R24, R3 ;  /* 0x000000180e037224 */ /* 0x004fe400078e0203 */
[----:B------:R-:W-:Y:S02]  /*0bb0*/  IMAD R6, R6, R21, R7 ;  /* 0x0000001506067224 */ /* 0x000fe400078e0207 */
[----:B------:R-:W-:-:S03]  /*0bc0*/  IMAD.MOV.U32 R9, RZ, RZ, 0x1 ;  /* 0x00000001ff097424 */ /* 0x000fc600078e00ff */
[----:B------:R-:W-:Y:S02]  /*0bd0*/  SEL R13, R6, R3, !P4 ;  /* 0x00000003060d7207 */ /* 0x000fe40006000000 */
[----:B------:R-:W-:-:S07]  /*0be0*/  SEL R12, R3, R6, !P4 ;  /* 0x00000006030c7207 */ /* 0x000fce0006000000 */
.L_x_4:
[----:B------:R-:W-:-:S08]  /*0bf0*/  NOP ;  /* 0x0000000000007918 */ /* 0x000fd00000000000 */
[----:B------:R-:W0:Y:S02]  /*0c00*/  USETMAXREG.TRY_ALLOC.CTAPOOL UP0, 0xe8 ;  /* 0x000000e8000079c8 */ /* 0x000e240008000600 */
[----:B0-----:R-:W-:-:S13]  /*0c10*/  PLOP3.LUT P0, PT, PT, PT, UP0, 0x80, 0x0 ;  /* 0x000000000000781c */ /* 0x001fda0003f0f008 */
[----:B------:R-:W-:Y:S05]  /*0c20*/  @!P0 BRA `(.L_x_4) ;  /* 0xfffffffc00f08947 */ /* 0x000fea000383ffff */
[----:B------:R-:W-:Y:S01]  /*0c30*/  ULDC.64 UR4, c[0x0][0x598] ;  /* 0x0001660000047ab9 */ /* 0x000fe20000000a00 */
[----:B------:R-:W-:Y:S01]  /*0c40*/  ULDC.64 UR18, c[0x0][0x208] ;  /* 0x0000820000127ab9 */ /* 0x000fe20000000a00 */
[----:B------:R-:W-:-:S04]  /*0c50*/  ISETP.NE.U32.AND P0, PT, RZ, UR4, PT ;  /* 0x00000004ff007c0c */ /* 0x000fc8000bf05070 */
[----:B------:R-:W-:-:S13]  /*0c60*/  ISETP.NE.AND.EX P0, PT, RZ, UR5, PT, P0 ;  /* 0x00000005ff007c0c */ /* 0x000fda000bf05300 */
[----:B------:R-:W-:Y:S05]  /*0c70*/  @!P0 BRA `(.L_x_7) ;  /* 0x00000000001c8947 */ /* 0x000fea0003800000 */
[----:B------:R-:W0:Y:S02]  /*0c80*/  LDC.64 R6, c[0x0][0x598] ;  /* 0x00016600ff067b82 */ /* 0x000e240000000a00 */
[----:B0-----:R-:W2:Y:S02]  /*0c90*/  LDG.E.64 R6, desc[UR18][R6.64] ;  /* 0x0000001206067981 */ /* 0x001ea4000c1e1b00 */
[----:B--2---:R-:W-:-:S04]  /*0ca0*/  ISETP.NE.U32.AND P0, PT, R6, RZ, PT ;  /* 0x000000ff0600720c */ /* 0x004fc80003f05070 */
[----:B------:R-:W-:-:S13]  /*0cb0*/  ISETP.NE.AND.EX P0, PT, R7, RZ, PT, P0 ;  /* 0x000000ff0700720c */ /* 0x000fda0003f05300 */
[----:B------:R-:W-:Y:S05]  /*0cc0*/  @!P0 BRA `(.L_x_7) ;  /* 0x0000000000088947 */ /* 0x000fea0003800000 */
[----:B------:R0:W5:Y:S01]  /*0cd0*/  LD.E R3, desc[UR18][R6.64] ;  /* 0x0000001206037980 */ /* 0x000162000c101900 */
[----:B------:R-:W-:Y:S05]  /*0ce0*/  BRA `(.L_x_8) ;  /* 0x0000000000207947 */ /* 0x000fea0003800000 */
.L_x_7:
[----:B------:R-:W-:Y:S02]  /*0cf0*/  ULDC.64 UR4, c[0x0][0x588] ;  /* 0x0001620000047ab9 */ /* 0x000fe40000000a00 */
[----:B------:R-:W-:-:S04]  /*0d00*/  ISETP.NE.U32.AND P0, PT, RZ, UR4, PT ;  /* 0x00000004ff007c0c */ /* 0x000fc8000bf05070 */
[----:B------:R-:W-:-:S13]  /*0d10*/  ISETP.NE.AND.EX P0, PT, RZ, UR5, PT, P0 ;  /* 0x00000005ff007c0c */ /* 0x000fda000bf05300 */
[----:B------:R-:W-:Y:S05]  /*0d20*/  @!P0 BRA `(.L_x_9) ;  /* 0x00000000000c8947 */ /* 0x000fea0003800000 */
[----:B------:R-:W0:Y:S02]  /*0d30*/  LDC.64 R6, c[0x0][0x588] ;  /* 0x00016200ff067b82 */ /* 0x000e240000000a00 */
[----:B0-----:R1:W5:Y:S01]  /*0d40*/  LDG.E R3, desc[UR18][R6.64] ;  /* 0x0000001206037981 */ /* 0x001362000c1e1900 */
[----:B------:R-:W-:Y:S05]  /*0d50*/  BRA `(.L_x_8) ;  /* 0x0000000000047947 */ /* 0x000fea0003800000 */
.L_x_9:
[----:B------:R-:W2:Y:S02]  /*0d60*/  LDC R3, c[0x0][0x580] ;  /* 0x00016000ff037b82 */ /* 0x000ea40000000800 */
.L_x_8:
[----:B------:R-:W-:Y:S02]  /*0d70*/  ULDC.64 UR4, c[0x0][0x5a0] ;  /* 0x0001680000047ab9 */ /* 0x000fe40000000a00 */
[----:B------:R-:W-:-:S04]  /*0d80*/  ISETP.NE.U32.AND P0, PT, RZ, UR4, PT ;  /* 0x00000004ff007c0c */ /* 0x000fc8000bf05070 */
[----:B------:R-:W-:-:S13]  /*0d90*/  ISETP.NE.AND.EX P0, PT, RZ, UR5, PT, P0 ;  /* 0x00000005ff007c0c */ /* 0x000fda000bf05300 */
[----:B------:R-:W-:Y:S05]  /*0da0*/  @!P0 BRA `(.L_x_10) ;  /* 0x00000000001c8947 */ /* 0x000fea0003800000 */
[----:B01----:R-:W0:Y:S02]  /*0db0*/  LDC.64 R6, c[0x0][0x5a0] ;  /* 0x00016800ff067b82 */ /* 0x003e240000000a00 */
[----:B0-----:R-:W3:Y:S02]  /*0dc0*/  LDG.E.64 R6, desc[UR18][R6.64] ;  /* 0x0000001206067981 */ /* 0x001ee4000c1e1b00 */
[----:B---3--:R-:W-:-:S04]  /*0dd0*/  ISETP.NE.U32.AND P0, PT, R6, RZ, PT ;  /* 0x000000ff0600720c */ /* 0x008fc80003f05070 */
[----:B------:R-:W-:-:S13]  /*0de0*/  ISETP.NE.AND.EX P0, PT, R7, RZ, PT, P0 ;  /* 0x000000ff0700720c */ /* 0x000fda0003f05300 */
[----:B------:R-:W-:Y:S05]  /*0df0*/  @!P0 BRA `(.L_x_10) ;  /* 0x0000000000088947 */ /* 0x000fea0003800000 */
[----:B------:R0:W5:Y:S01]  /*0e00*/  LD.E R10, desc[UR18][R6.64] ;  /* 0x00000012060a7980 */ /* 0x000162000c101900 */
[----:B------:R-:W-:Y:S05]  /*0e10*/  BRA `(.L_x_11) ;  /* 0x0000000000207947 */ /* 0x000fea0003800000 */
.L_x_10:
[----:B------:R-:W-:Y:S02]  /*0e20*/  ULDC.64 UR4, c[0x0][0x590] ;  /* 0x0001640000047ab9 */ /* 0x000fe40000000a00 */
[----:B------:R-:W-:-:S04]  /*0e30*/  ISETP.NE.U32.AND P0, PT, RZ, UR4, PT ;  /* 0x00000004ff007c0c */ /* 0x000fc8000bf05070 */
[----:B------:R-:W-:-:S13]  /*0e40*/  ISETP.NE.AND.EX P0, PT, RZ, UR5, PT, P0 ;  /* 0x00000005ff007c0c */ /* 0x000fda000bf05300 */
[----:B------:R-:W-:Y:S05]  /*0e50*/  @!P0 BRA `(.L_x_12) ;  /* 0x00000000000c8947 */ /* 0x000fea0003800000 */
[----:B------:R-:W3:Y:S02]  /*0e60*/  LDC.64 R10, c[0x0][0x590] ;  /* 0x00016400ff0a7b82 */ /* 0x000ee40000000a00 */
[----:B---3--:R3:W5:Y:S01]  /*0e70*/  LDG.E R10, desc[UR18][R10.64] ;  /* 0x000000120a0a7981 */ /* 0x008762000c1e1900 */
[----:B------:R-:W-:Y:S05]  /*0e80*/  BRA `(.L_x_11) ;  /* 0x0000000000047947 */ /* 0x000fea0003800000 */
.L_x_12:
[----:B------:R-:W4:Y:S02]  /*0e90*/  LDC R10, c[0x0][0x584] ;  /* 0x00016100ff0a7b82 */ /* 0x000f240000000800 */
.L_x_11:
[----:B------:R-:W-:-:S13]  /*0ea0*/  LOP3.LUT P0, RZ, R9, 0xff, RZ, 0xc0, !PT ;  /* 0x000000ff09ff7812 */ /* 0x000fda000780c0ff */
[----:B------:R-:W-:Y:S05]  /*0eb0*/  @!P0 EXIT ;  /* 0x000000000000894d */ /* 0x000fea0003800000 */
[----:B------:R-:W-:Y:S01]  /*0ec0*/  ULDC UR4, c[0x0][0x28c] ;  /* 0x0000a30000047ab9 */ /* 0x000fe20000000800 */
[----:B------:R-:W-:Y:S01]  /*0ed0*/  LOP3.LUT R80, R4, 0x1, RZ, 0xfc, !PT ;  /* 0x0000000104507812 */ /* 0x000fe200078efcff */
[----:B------:R-:W-:-:S04]  /*0ee0*/  UIADD3 UR4, UR4, 0x1f, URZ ;  /* 0x0000001f04047890 */ /* 0x000fc8000fffe03f */
[----:B------:R-:W-:-:S04]  /*0ef0*/  USHF.R.S32.HI UR5, URZ, 0x1f, UR4 ;  /* 0x0000001f3f057899 */ /* 0x000fc80008011404 */
[----:B------:R-:W-:-:S03]  /*0f00*/  ULEA.HI UR5, UR5, UR4, URZ, 0x5 ;  /* 0x0000000405057291 */ /* 0x000fc6000f8f283f */
[----:B------:R-:W-:Y:S01]  /*0f10*/  UMOV UR4, URZ ;  /* 0x0000003f00047c82 */ /* 0x000fe20008000000 */
[----:B------:R-:W-:-:S03]  /*0f20*/  USHF.R.S32.HI UR9, URZ, 0x5, UR5 ;  /* 0x000000053f097899 */ /* 0x000fc60008011405 */
[----:B------:R-:W-:-:S09]  /*0f30*/  UMOV UR5, URZ ;  /* 0x0000003f00057c82 */ /* 0x000fd20008000000 */
.L_x_101:
[----:B01----:R-:W-:Y:S01]  /*0f40*/  LOP3.LUT R6, R2, 0x80, RZ, 0xc0, !PT ;  /* 0x0000008002067812 */ /* 0x003fe200078ec0ff */
[----:B------:R-:W0:Y:S01]  /*0f50*/  S2UR UR13, SR_CgaCtaId ;  /* 0x00000000000d79c3 */ /* 0x000e220000008800 */
[----:B------:R-:W-:Y:S01]  /*0f60*/  UMOV UR12, 0x400 ;  /* 0x00000400000c7882 */ /* 0x000fe20000000000 */
[----:B------:R-:W-:Y:S01]  /*0f70*/  UMOV UR6, URZ ;  /* 0x0000003f00067c82 */ /* 0x000fe20008000000 */
[----:B------:R-:W-:Y:S01]  /*0f80*/  SHF.R.U32.HI R6, RZ, 0x7, R6 ;  /* 0x00000007ff067819 */ /* 0x000fe20000011606 */
[----:B------:R-:W-:Y:S01]  /*0f90*/  UMOV UR7, URZ ;  /* 0x0000003f00077c82 */ /* 0x000fe20008000000 */
[----:B------:R-:W-:Y:S01]  /*0fa0*/  UMOV UR16, UR5 ;  /* 0x0000000500107c82 */ /* 0x000fe20008000000 */
[----:B------:R-:W-:Y:S01]  /*0fb0*/  CS2R R14, SRZ ;  /* 0x00000000000e7805 */ /* 0x000fe2000001ff00 */
[----:B---3--:R-:W-:Y:S01]  /*0fc0*/  IMAD.MOV.U32 R11, RZ, RZ, RZ ;  /* 0x000000ffff0b7224 */ /* 0x008fe200078e00ff */
[----:B------:R-:W1:Y:S01]  /*0fd0*/  LDC R7, c[0x0][0x28c] ;  /* 0x0000a300ff077b82 */ /* 0x000e620000000800 */
[----:B------:R-:W3:Y:S01]  /*0fe0*/  SHFL.IDX PT, R6, R6, RZ, 0x1f ;  /* 0x00001fff06067589 */ /* 0x000ee200000e0000 */
[----:B------:R-:W-:-:S02]  /*0ff0*/  CS2R R18, SRZ ;  /* 0x0000000000127805 */ /* 0x000fc4000001ff00 */
[----:B------:R-:W-:Y:S02]  /*1000*/  CS2R R20, SRZ ;  /* 0x0000000000147805 */ /* 0x000fe4000001ff00 */
[----:B------:R-:W-:Y:S02]  /*1010*/  CS2R R22, SRZ ;  /* 0x0000000000167805 */ /* 0x000fe4000001ff00 */
[----:B------:R-:W-:Y:S02]  /*1020*/  CS2R R56, SRZ ;  /* 0x0000000000387805 */ /* 0x000fe4000001ff00 */
[----:B------:R-:W-:Y:S02]  /*1030*/  CS2R R58, SRZ ;  /* 0x00000000003a7805 */ /* 0x000fe4000001ff00 */
[----:B------:R-:W-:Y:S02]  /*1040*/  CS2R R60, SRZ ;  /* 0x00000000003c7805 */ /* 0x000fe4000001ff00 */
[----:B------:R-:W-:-:S02]  /*1050*/  CS2R R62, SRZ ;  /* 0x00000000003e7805 */ /* 0x000fc4000001ff00 */
[----:B------:R-:W-:Y:S02]  /*1060*/  CS2R R64, SRZ ;  /* 0x0000000000407805 */ /* 0x000fe4000001ff00 */
[----:B------:R-:W-:Y:S01]  /*1070*/  CS2R R66, SRZ ;  /* 0x0000000000427805 */ /* 0x000fe2000001ff00 */
[----:B------:R-:W-:Y:S01]  /*1080*/  IMAD.MOV.U32 R68, RZ, RZ, RZ ;  /* 0x000000ffff447224 */ /* 0x000fe200078e00ff */
[----:B------:R-:W-:Y:S02]  /*1090*/  CS2R R70, SRZ ;  /* 0x0000000000467805 */ /* 0x000fe4000001ff00 */
[----:B------:R-:W-:Y:S02]  /*10a0*/  CS2R R72, SRZ ;  /* 0x0000000000487805 */ /* 0x000fe4000001ff00 */
[----:B------:R-:W-:Y:S02]  /*10b0*/  CS2R R74, SRZ ;  /* 0x00000000004a7805 */ /* 0x000fe4000001ff00 */
[----:B------:R-:W-:-:S02]  /*10c0*/  CS2R R76, SRZ ;  /* 0x00000000004c7805 */ /* 0x000fc4000001ff00 */
[----:B------:R-:W-:Y:S01]  /*10d0*/  CS2R R78, SRZ ;  /* 0x00000000004e7805 */ /* 0x000fe2000001ff00 */
[----:B------:R-:W-:Y:S01]  /*10e0*/  IMAD.U32 R9, RZ, RZ, UR4 ;  /* 0x00000004ff097e24 */ /* 0x000fe2000f8e00ff */
[----:B------:R-:W-:Y:S02]  /*10f0*/  CS2R R24, SRZ ;  /* 0x0000000000187805 */ /* 0x000fe4000001ff00 */
[----:B------:R-:W-:Y:S02]  /*1100*/  CS2R R26, SRZ ;  /* 0x00000000001a7805 */ /* 0x000fe4000001ff00 */
[----:B------:R-:W-:Y:S02]  /*1110*/  CS2R R28, SRZ ;  /* 0x00000000001c7805 */ /* 0x000fe4000001ff00 */
[----:B------:R-:W-:Y:S02]  /*1120*/  CS2R R30, SRZ ;  /* 0x00000000001e7805 */ /* 0x000fe4000001ff00 */
[----:B------:R-:W-:-:S02]  /*1130*/  CS2R R32, SRZ ;  /* 0x0000000000207805 */ /* 0x000fc4000001ff00 */
[----:B------:R-:W-:Y:S02]  /*1140*/  CS2R R34, SRZ ;  /* 0x0000000000227805 */ /* 0x000fe4000001ff00 */
[----:B-1----:R-:W-:Y:S02]  /*1150*/  ISETP.GE.AND P0, PT, R7, 0x1, PT ;  /* 0x000000010700780c */ /* 0x002fe40003f06270 */
[----:B------:R-:W-:Y:S02]  /*1160*/  CS2R R36, SRZ ;  /* 0x0000000000247805 */ /* 0x000fe4000001ff00 */
[----:B---3--:R-:W-:Y:S02]  /*1170*/  R2UR UR8, R6 ;  /* 0x00000000060872ca */ /* 0x008fe400000e0000 */
[----:B------:R-:W-:Y:S02]  /*1180*/  CS2R R38, SRZ ;  /* 0x0000000000267805 */ /* 0x000fe4000001ff00 */
[----:B------:R-:W-:-:S02]  /*1190*/  CS2R R40, SRZ ;  /* 0x0000000000287805 */ /* 0x000fc4000001ff00 */
[----:B------:R-:W-:Y:S02]  /*11a0*/  CS2R R42, SRZ ;  /* 0x00000000002a7805 */ /* 0x000fe4000001ff00 */
[----:B------:R-:W-:Y:S02]  /*11b0*/  CS2R R44, SRZ ;  /* 0x00000000002c7805 */ /* 0x000fe4000001ff00 */
[----:B------:R-:W-:Y:S02]  /*11c0*/  CS2R R46, SRZ ;  /* 0x00000000002e7805 */ /* 0x000fe4000001ff00 */
[----:B------:R-:W-:Y:S02]  /*11d0*/  CS2R R48, SRZ ;  /* 0x0000000000307805 */ /* 0x000fe4000001ff00 */
[----:B------:R-:W-:Y:S02]  /*11e0*/  CS2R R50, SRZ ;  /* 0x0000000000327805 */ /* 0x000fe4000001ff00 */
[----:B------:R-:W-:-:S02]  /*11f0*/  CS2R R52, SRZ ;  /* 0x0000000000347805 */ /* 0x000fc4000001ff00 */
[----:B------:R-:W-:Y:S01]  /*1200*/  CS2R R54, SRZ ;  /* 0x0000000000367805 */ /* 0x000fe2000001ff00 */
[----:B------:R-:W-:-:S04]  /*1210*/  ULEA.HI UR10, UR8, UR8, URZ, 0x1 ;  /* 0x00000008080a7291 */ /* 0x000fc8000f8f083f */
[----:B------:R-:W-:Y:S02]  /*1220*/  ULOP3.LUT UR11, UR10, 0x1ffffe, URZ, 0xc0, !UPT ;  /* 0x001ffffe0a0b7892 */ /* 0x000fe4000f8ec03f */
[----:B0-----:R-:W-:Y:S02]  /*1230*/  ULEA UR10, UR13, UR12, 0x18 ;  /* 0x0000000c0d0a7291 */ /* 0x001fe4000f8ec03f */
[----:B------:R-:W-:-:S03]  /*1240*/  UIADD3 UR11, UR8, -UR11, URZ ;  /* 0x8000000b080b7290 */ /* 0x000fc6000fffe03f */
[----:B------:R-:W-:Y:S01]  /*1250*/  UMOV UR8, URZ ;  /* 0x0000003f00087c82 */ /* 0x000fe20008000000 */
[----:B------:R-:W-:-:S04]  /*1260*/  ULEA UR11, UR11, UR10, 0xb ;  /* 0x0000000a0b0b7291 */ /* 0x000fc8000f8e583f */
[----:B------:R-:W-:-:S04]  /*1270*/  UIADD3 UR11, UR11, 0x100, URZ ;  /* 0x000001000b0b7890 */ /* 0x000fc8000fffe03f */
[----:B------:R-:W-:-:S04]  /*1280*/  USHF.R.U32.HI UR11, URZ, 0x4, UR11 ;  /* 0x000000043f0b7899 */ /* 0x000fc8000801160b */
[----:B------:R-:W-:Y:S01]  /*1290*/  ULOP3.LUT UR11, UR11, 0x3fff, URZ, 0xc0, !UPT ;  /* 0x00003fff0b0b7892 */ /* 0x000fe2000f8ec03f */
[----:B--2-45:R-:W-:Y:S11]  /*12a0*/  @!P0 BRA `(.L_x_13) ;  /* 0x00000004005c8947 */ /* 0x034ff60003800000 */
[----:B------:R-:W-:-:S13]  /*12b0*/  ISETP.NE.AND P1, PT, R80, 0x3, PT ;  /* 0x000000035000780c */ /* 0x000fda0003f25270 */
[----:B------:R-:W-:Y:S05]  /*12c0*/  @!P1 BRA `(.L_x_14) ;  /* 0x0000000000049947 */ /* 0x000fea0003800000 */
[----:B------:R-:W-:Y:S01]  /*12d0*/  BPT.TRAP 0x1 ;  /* 0x000000040000795c */ /* 0x000fe20000300000 */
.L_x_14:
[----:B------:R-:W-:Y:S01]  /*12e0*/  ULEA UR6, UR5, UR10, 0x3 ;  /* 0x0000000a05067291 */ /* 0x000fe2000f8e183f */
[----:B------:R-:W-:-:S05]  /*12f0*/  IMAD.U32 R6, RZ, RZ, UR4 ;  /* 0x00000004ff067e24 */ /* 0x000fca000f8e00ff */
[----:B------:R-:W-:-:S04]  /*1300*/  SHF.L.U32 R6, R6, 0x1f, RZ ;  /* 0x0000001f06067819 */ /* 0x000fc800000006ff */
[----:B------:R0:W1:Y:S01]  /*1310*/  SYNCS.PHASECHK.TRANS64.TRYWAIT P0, [UR6], R6 ;  /* 0x00000006ff0075a7 */ /* 0x0000620008000146 */
[----:B------:R-:W-:Y:S05]  /*1320*/  @!P1 BRA `(.L_x_15) ;  /* 0x0000000000049947 */ /* 0x000fea0003800000 */
[----:B------:R-:W-:Y:S01]  /*1330*/  BPT.TRAP 0x1 ;  /* 0x000000040000795c */ /* 0x000fe20000300000 */
.L_x_15:
[----:B-1----:R-:W-:Y:S05]  /*1340*/  @P0 BRA `(.L_x_16) ;  /* 0x0000000000080947 */ /* 0x002fea0003800000 */
[----:B------:R-:W1:Y:S02]  /*1350*/  SYNCS.PHASECHK.TRANS64.TRYWAIT P0, [UR6], R6 ;  /* 0x00000006ff0075a7 */ /* 0x000e640008000146 */
[----:B-1----:R-:W-:Y:S05]  /*1360*/  @!P0 BRA `(.L_x_17) ;  /* 0x0000005400288947 */ /* 0x002fea0003800000 */
.L_x_16:
[----:B------:R-:W-:Y:S01]  /*1370*/  UIADD3 UR6, UR10, 0x4100, URZ ;  /* 0x000041000a067890 */ /* 0x000fe2000fffe03f */
[----:B------:R-:W-:Y:S01]  /*1380*/  WARPGROUP.ARRIVE ;  /* 0x00000000000079c5 */ /* 0x000fe20000000000 */
[----:B------:R-:W-:Y:S01]  /*1390*/  ULDC UR7, c[0x0][0x50c] ;  /* 0x0001430000077ab9 */ /* 0x000fe20000000800 */
[----:B------:R-:W-:Y:S01]  /*13a0*/  ULOP3.LUT UR12, UR11, 0x10000, URZ, 0xfc, !UPT ;  /* 0x000100000b0c7892 */ /* 0x000fe2000f8efc3f */
[----:B------:R-:W-:Y:S01]  /*13b0*/  CS2R R14, SRZ ;  /* 0x00000000000e7805 */ /* 0x000fe2000001ff00 */
[----:B------:R-:W-:Y:S01]  /*13c0*/  UISETP.NE.AND UP0, UPT, UR7, 0x1, UPT ;  /* 0x000000010700788c */ /* 0x000fe2000bf05270 */
[----:B------:R-:W-:Y:S01]  /*13d0*/  IMAD.MOV.U32 R11, RZ, RZ, RZ ;  /* 0x000000ffff0b7224 */ /* 0x000fe200078e00ff */
[----:B------:R-:W-:Y:S01]  /*13e0*/  USHF.R.U32.HI UR6, URZ, 0x4, UR6 ;  /* 0x000000043f067899 */ /* 0x000fe20008011606 */
[----:B------:R-:W-:Y:S01]  /*13f0*/  CS2R R18, SRZ ;  /* 0x0000000000127805 */ /* 0x000fe2000001ff00 */
[----:B------:R-:W-:Y:S01]  /*1400*/  USEL UR7, URZ, 0x1, UP0 ;  /* 0x000000013f077887 */ /* 0x000fe20008000000 */
[----:B------:R-:W-:Y:S01]  /*1410*/  CS2R R20, SRZ ;  /* 0x0000000000147805 */ /* 0x000fe2000001ff00 */
[----:B------:R-:W-:Y:S01]  /*1420*/  ULOP3.LUT UR6, UR6, 0x3fff, URZ, 0xc0, !UPT ;  /* 0x00003fff06067892 */ /* 0x000fe2000f8ec03f */
[----:B------:R-:W-:Y:S01]  /*1430*/  CS2R R22, SRZ ;  /* 0x0000000000167805 */ /* 0x000fe2000001ff00 */
[----:B------:R-:W-:Y:S01]  /*1440*/  ULEA UR12, UR5, UR12, 0x8 ;  /* 0x0000000c050c7291 */ /* 0x000fe2000f8e403f */
[----:B------:R-:W-:Y:S01]  /*1450*/  CS2R R56, SRZ ;  /* 0x0000000000387805 */ /* 0x000fe2000001ff00 */
[----:B------:R-:W-:Y:S01]  /*1460*/  ULOP3.LUT UR6, UR6, 0x10000, URZ, 0xfc, !UPT ;  /* 0x0001000006067892 */ /* 0x000fe2000f8efc3f */
[----:B------:R-:W-:Y:S01]  /*1470*/  ISETP.NE.AND P0, PT, RZ, UR7, PT ;  /* 0x00000007ff007c0c */ /* 0x000fe2000bf05270 */
[----:B------:R-:W-:Y:S01]  /*1480*/  UMOV UR13, 0xc0000010 ;  /* 0xc0000010000d7882 */ /* 0x000fe20000000000 */
[----:B------:R-:W-:Y:S01]  /*1490*/  UMOV UR15, 0xc0000010 ;  /* 0xc0000010000f7882 */ /* 0x000fe20000000000 */
[----:B------:R-:W-:Y:S01]  /*14a0*/  ULEA UR14, UR5, UR6, 0x7 ;  /* 0x00000006050e7291 */ /* 0x000fe2000f8e383f */
[----:B------:R-:W-:-:S02]  /*14b0*/  CS2R R58, SRZ ;  /* 0x00000000003a7805 */ /* 0x000fc4000001ff00 */
[----:B------:R-:W-:Y:S01]  /*14c0*/  CS2R R60, SRZ ;  /* 0x00000000003c7805 */ /* 0x000fe2000001ff00 */
[----:B------:R-:W-:Y:S01]  /*14d0*/  UMOV UR6, 0x1 ;  /* 0x0000000100067882 */ /* 0x000fe20000000000 */
[----:B------:R-:W-:Y:S02]  /*14e0*/  CS2R R62, SRZ ;  /* 0x00000000003e7805 */ /* 0x000fe4000001ff00 */
[----:B------:R-:W-:Y:S02]  /*14f0*/  CS2R R64, SRZ ;  /* 0x0000000000407805 */ /* 0x000fe4000001ff00 */
[----:B------:R-:W-:Y:S01]  /*1500*/  CS2R R66, SRZ ;  /* 0x0000000000427805 */ /* 0x000fe2000001ff00 */
[----:B------:R-:W-:Y:S01]  /*1510*/  IMAD.MOV.U32 R68, RZ, RZ, RZ ;  /* 0x000000ffff447224 */ /* 0x000fe200078e00ff */
[----:B------:R-:W-:Y:S01]  /*1520*/  CS2R R70, SRZ ;  /* 0x0000000000467805 */ /* 0x000fe2000001ff00 */
[----:B------:R-:W-:Y:S01]  /*1530*/  QGMMA.64x64x32.F32.E4M3.E4M3 R24, gdesc[UR12], RZ, !UPT, gsb0 ;  /* 0x00e000000c1879f3 */ /* 0x000fe2000c0008ff */
[----:B------:R-:W-:-:S02]  /*1540*/  CS2R R72, SRZ ;  /* 0x0000000000487805 */ /* 0x000fc4000001ff00 */
[----:B------:R-:W-:Y:S02]  /*1550*/  CS2R R74, SRZ ;  /* 0x00000000004a7805 */ /* 0x000fe4000001ff00 */
[----:B------:R-:W-:Y:S02]  /*1560*/  CS2R R76, SRZ ;  /* 0x00000000004c7805 */ /* 0x000fe4000001ff00 */
[----:B------:R-:W-:Y:S01]  /*1570*/  CS2R R78, SRZ ;  /* 0x00000000004e7805 */ /* 0x000fe2000001ff00 */
[----:B------:R-:W-:Y:S06]  /*1580*/  @!P0 BRA `(.L_x_18) ;  /* 0x0000000000888947 */ /* 0x000fec0003800000 */
[----:B------:R-:W-:Y:S02]  /*1590*/  WARPGROUP.DEPBAR.LE gsb0, 0x0 ;  /* 0x00008000000079c5 */ /* 0x000fe40000010000 */
[----:B------:R-:W-:-:S01]  /*15a0*/  FADD R79, RZ, R24 ;  /* 0x00000018ff4f7221 */ /* 0x000fc20000000000 */
[----:B------:R-:W-:Y:S01]  /*15b0*/  FADD R78, RZ, R25 ;  /* 0x00000019ff4e7221 */ /* 0x000fe20000000000 */
        /* <DEDUP_REMOVED lines=30> */
[----:B------:R-:W-:-:S06]  /*17a0*/  UMOV UR6, URZ ;  /* 0x0000003f00067c82 */ /* 0x000fcc0008000000 */
.L_x_18:
[----:B------:R-:W-:-:S04]  /*17b0*/  UIADD3 UR16, UR5, 0x1, URZ ;  /* 0x0000000105107890 */ /* 0x000fc8000fffe03f */
[----:B------:R-:W-:-:S04]  /*17c0*/  UISETP.NE.AND UP0, UPT, UR16, 0x4, UPT ;  /* 0x000000041000788c */ /* 0x000fc8000bf05270 */
[----:B------:R-:W-:Y:S02]  /*17d0*/  USEL UR8, URZ, 0x1, UP0 ;  /* 0x000000013f087887 */ /* 0x000fe40008000000 */
[----:B------:R-:W-:Y:S02]  /*17e0*/  USEL UR16, UR16, URZ, UP0 ;  /* 0x0000003f10107287 */ /* 0x000fe40008000000 */
[----:B------:R-:W-:-:S06]  /*17f0*/  ULOP3.LUT UR8, UR4, UR8, URZ, 0x3c, !UPT ;  /* 0x0000000804087292 */ /* 0x000fcc000f8e3c3f */
[----:B------:R-:W-:Y:S01]  /*1800*/  IMAD.U32 R9, RZ, RZ, UR8 ;  /* 0x00000008ff097e24 */ /* 0x000fe2000f8e00ff */
[----:B------:R-:W-:-:S06]  /*1810*/  UMOV UR8, 0x1 ;  /* 0x0000000100087882 */ /* 0x000fcc0000000000 */
.L_x_13:
[----:B------:R-:W-:-:S04]  /*1820*/  UISETP.LT.AND UP0, UPT, UR9, 0x1, UPT ;  /* 0x000000010900788c */ /* 0x000fc8000bf01270 */
[----:B------:R-:W-:-:S04]  /*1830*/  USEL UR12, UR9, 0x1, UP0 ;  /* 0x00000001090c7887 */ /* 0x000fc80008000000 */
[----:B------:R-:W-:-:S04]  /*1840*/  UIADD3 UR12, UR9, -UR12, URZ ;  /* 0x8000000c090c7290 */ /* 0x000fc8000fffe03f */
[----:B------:R-:W-:-:S06]  /*1850*/  UISETP.GE.AND UP0, UPT, UR12, 0x1, UPT ;  /* 0x000000010c00788c */ /* 0x000fcc000bf06270 */
[----:B------:R-:W-:-:S13]  /*1860*/  PLOP3.LUT P0, PT, PT, PT, UP0, 0x80, 0x0 ;  /* 0x000000000000781c */ /* 0x000fda0003f0f008 */
[----:B------:R-:W-:Y:S05]  /*1870*/  @!P0 BRA `(.L_x_19) ;  /* 0x0000000400708947 */ /* 0x000fea0003800000 */
[----:B01----:R-:W-:Y:S01]  /*1880*/  IMAD.U32 R6, RZ, RZ, UR12 ;  /* 0x0000000cff067e24 */ /* 0x003fe2000f8e00ff */
[----:B------:R-:W-:Y:S01]  /*1890*/  UMOV UR17, UR5 ;  /* 0x0000000500117c82 */ /* 0x000fe20008000000 */
[----:B------:R-:W-:-:S05]  /*18a0*/  ULDC UR20, c[0x0][0x50c] ;  /* 0x0001430000147ab9 */ /* 0x000fca0000000800 */
.L_x_27:
[----:B------:R-:W-:-:S13]  /*18b0*/  ISETP.NE.AND P1, PT, R80, 0x3, PT ;  /* 0x000000035000780c */ /* 0x000fda0003f25270 */
[----:B01----:R-:W-:Y:S05]  /*18c0*/  @!P1 BRA `(.L_x_20) ;  /* 0x0000000000049947 */ /* 0x003fea0003800000 */
[----:B------:R-:W-:Y:S01]  /*18d0*/  BPT.TRAP 0x1 ;  /* 0x000000040000795c */ /* 0x000fe20000300000 */
.L_x_20:
[----:B------:R-:W0:Y:S01]  /*18e0*/  S2UR UR12, SR_CgaCtaId ;  /* 0x00000000000c79c3 */ /* 0x000e220000008800 */
[----:B------:R-:W-:Y:S01]  /*18f0*/  UMOV UR10, 0x400 ;  /* 0x00000400000a7882 */ /* 0x000fe20000000000 */
[----:B------:R-:W-:Y:S01]  /*1900*/  SHF.L.U32 R7, R9, 0x1f, RZ ;  /* 0x0000001f09077819 */ /* 0x000fe200000006ff */
[----:B0-----:R-:W-:-:S04]  /*1910*/  ULEA UR10, UR12, UR10, 0x18 ;  /* 0x0000000a0c0a7291 */ /* 0x001fc8000f8ec03f */
[----:B------:R-:W-:-:S09]  /*1920*/  ULEA UR12, UR16, UR10, 0x3 ;  /* 0x0000000a100c7291 */ /* 0x000fd2000f8e183f */
[----:B------:R0:W1:Y:S01]  /*1930*/  SYNCS.PHASECHK.TRANS64.TRYWAIT P0, [UR12], R7 ;  /* 0x00000007ff0075a7 */ /* 0x000062000800014c */
[----:B------:R-:W-:Y:S05]  /*1940*/  @!P1 BRA `(.L_x_21) ;  /* 0x0000000000049947 */ /* 0x000fea0003800000 */
[----:B------:R-:W-:Y:S01]  /*1950*/  BPT.TRAP 0x1 ;  /* 0x000000040000795c */ /* 0x000fe20000300000 */
.L_x_21:
[----:B-1----:R-:W-:Y:S05]  /*1960*/  @P0 BRA `(.L_x_22) ;  /* 0x0000000000080947 */ /* 0x002fea0003800000 */
[----:B------:R-:W1:Y:S02]  /*1970*/  SYNCS.PHASECHK.TRANS64.TRYWAIT P0, [UR12], R7 ;  /* 0x00000007ff0075a7 */ /* 0x000e64000800014c */
[----:B-1----:R-:W-:Y:S05]  /*1980*/  @!P0 BRA `(.L_x_23) ;  /* 0x0000004c00b88947 */ /* 0x002fea0003800000 */
.L_x_22:
[----:B------:R-:W-:Y:S01]  /*1990*/  UIADD3 UR12, UR10, 0x4100, URZ ;  /* 0x000041000a0c7890 */ /* 0x000fe2000fffe03f */
[----:B------:R-:W-:Y:S01]  /*19a0*/  WARPGROUP.ARRIVE ;  /* 0x00000000000079c5 */ /* 0x000fe20000000000 */
[----:B------:R-:W-:Y:S02]  /*19b0*/  UISETP.NE.AND UP0, UPT, UR7, URZ, UPT ;  /* 0x0000003f0700728c */ /* 0x000fe4000bf05270 */
[----:B------:R-:W-:Y:S02]  /*19c0*/  USHF.R.U32.HI UR12, URZ, 0x4, UR12 ;  /* 0x000000043f0c7899 */ /* 0x000fe4000801160c */
[----:B------:R-:W-:Y:S02]  /*19d0*/  USEL UR8, UR8, URZ, !UP0 ;  /* 0x0000003f08087287 */ /* 0x000fe4000c000000 */
[----:B------:R-:W-:Y:S02]  /*19e0*/  ULOP3.LUT UR7, UR12, 0x3fff, URZ, 0xc0, !UPT ;  /* 0x00003fff0c077892 */ /* 0x000fe4000f8ec03f */
[----:B------:R-:W-:-:S02]  /*19f0*/  ULOP3.LUT UR12, UR11, 0x10000, URZ, 0xfc, !UPT ;  /* 0x000100000b0c7892 */ /* 0x000fc4000f8efc3f */
[----:B------:R-:W-:Y:S02]  /*1a00*/  ULOP3.LUT UR7, UR7, 0x10000, URZ, 0xfc, !UPT ;  /* 0x0001000007077892 */ /* 0x000fe4000f8efc3f */
[----:B------:R-:W-:Y:S02]  /*1a10*/  UISETP.NE.U32.AND UP0, UPT, UR8, URZ, UPT ;  /* 0x0000003f0800728c */ /* 0x000fe4000bf05070 */
[----:B------:R-:W-:Y:S02]  /*1a20*/  ULEA UR12, UR16, UR12, 0x8 ;  /* 0x0000000c100c7291 */ /* 0x000fe4000f8e403f */
[----:B------:R-:W-:Y:S01]  /*1a30*/  ULEA UR14, UR16, UR7, 0x7 ;  /* 0x00000007100e7291 */ /* 0x000fe2000f8e383f */
[----:B------:R-:W-:Y:S01]  /*1a40*/  UMOV UR13, 0xc0000010 ;  /* 0xc0000010000d7882 */ /* 0x000fe20000000000 */
[----:B------:R-:W-:Y:S01]  /*1a50*/  UMOV UR15, 0xc0000010 ;  /* 0xc0000010000f7882 */ /* 0x000fe20000000000 */
[----:B------:R-:W-:-:S06]  /*1a60*/  UIADD3 UR6, UR6, 0x1, URZ ;  /* 0x0000000106067890 */ /* 0x000fcc000fffe03f */
[----:B------:R-:W-:Y:S01]  /*1a70*/  QGMMA.64x64x32.F32.E4M3.E4M3 R24, gdesc[UR12], R24, UP0, gsb0 ;  /* 0x00e000000c1879f3 */ /* 0x000fe2000b800818 */
[----:B------:R-:W-:-:S04]  /*1a80*/  UISETP.NE.AND UP0, UPT, UR6, UR20, UPT ;  /* 0x000000140600728c */ /* 0x000fc8000bf05270 */
[----:B------:R-:W-:-:S06]  /*1a90*/  USEL UR7, URZ, 0x1, UP0 ;  /* 0x000000013f077887 */ /* 0x000fcc0008000000 */
[----:B------:R-:W-:Y:S01]  /*1aa0*/  ISETP.NE.AND P0, PT, RZ, UR7, PT ;  /* 0x00000007ff007c0c */ /* 0x000fe2000bf05270 */
[----:B------:R-:W-:-:S12]  /*1ab0*/  WARPGROUP.DEPBAR.LE gsb0, 0x1 ;  /* 0x00008000000079c5 */ /* 0x000fd80000010100 */
[----:B------:R-:W-:Y:S05]  /*1ac0*/  @!P0 BRA `(.L_x_24) ;  /* 0x0000000000888947 */ /* 0x000fea0003800000 */
[----:B------:R-:W-:Y:S02]  /*1ad0*/  WARPGROUP.DEPBAR.LE gsb0, 0x0 ;  /* 0x00008000000079c5 */ /* 0x000fe40000010000 */
[----:B------:R-:W-:-:S01]  /*1ae0*/  FADD R79, R24, R79 ;  /* 0x0000004f184f7221 */ /* 0x000fc20000000000 */
[----:B------:R-:W-:Y:S01]  /*1af0*/  FADD R78, R25, R78 ;  /* 0x0000004e194e7221 */ /* 0x000fe20000000000 */
        /* <DEDUP_REMOVED lines=30> */
[----:B------:R-:W-:-:S06]  /*1ce0*/  UMOV UR6, URZ ;  /* 0x0000003f00067c82 */ /* 0x000fcc0008000000 */
.L_x_24:
[----:B------:R-:W-:Y:S05]  /*1cf0*/  @!P1 BRA `(.L_x_25) ;  /* 0x0000000000049947 */ /* 0x000fea0003800000 */
[----:B------:R-:W-:Y:S01]  /*1d00*/  BPT.TRAP 0x1 ;  /* 0x000000040000795c */ /* 0x000fe20000300000 */
.L_x_25:
[----:B------:R-:W-:Y:S01]  /*1d10*/  ULEA UR8, UR17, UR10, 0x3 ;  /* 0x0000000a11087291 */ /* 0x000fe2000f8e183f */
[----:B------:R-:W-:-:S03]  /*1d20*/  ISETP.GT.U32.AND P0, PT, R4, 0x1, PT ;  /* 0x000000010400780c */ /* 0x000fc60003f04070 */
[----:B------:R-:W-:-:S04]  /*1d30*/  UIADD3 UR8, UR8, 0x20, URZ ;  /* 0x0000002008087890 */ /* 0x000fc8000fffe03f */
[----:B------:R-:W-:-:S09]  /*1d40*/  UPRMT UR8, URZ, 0x654, UR8 ;  /* 0x000006543f087896 */ /* 0x000fd20008000008 */
[----:B------:R-:W-:Y:S01]  /*1d50*/  SYNCS.ARRIVE.TRANS64.RED.A1T0 RZ, [UR8], RZ ;  /* 0x000000ffffff79a7 */ /* 0x000fe20008100408 */
[----:B------:R-:W-:Y:S05]  /*1d60*/  @P0 BRA `(.L_x_26) ;  /* 0x0000000000040947 */ /* 0x000fea0003800000 */
[----:B------:R-:W-:Y:S01]  /*1d70*/  BPT.TRAP 0x1 ;  /* 0x000000040000795c */ /* 0x000fe20000300000 */
.L_x_26:
[----:B------:R-:W-:Y:S01]  /*1d80*/  UIADD3 UR16, UR16, 0x1, URZ ;  /* 0x0000000110107890 */ /* 0x000fe2000fffe03f */
[C---:B------:R-:W-:Y:S01]  /*1d90*/  ISETP.GT.AND P0, PT, R6.reuse, 0x1, PT ;  /* 0x000000010600780c */ /* 0x040fe20003f04270 */
[----:B------:R-:W-:Y:S01]  /*1da0*/  UIADD3 UR17, UR17, 0x1, URZ ;  /* 0x0000000111117890 */ /* 0x000fe2000fffe03f */
[----:B------:R-:W-:Y:S01]  /*1db0*/  VIADD R6, R6, 0xffffffff ;  /* 0xffffffff06067836 */ /* 0x000fe20000000000 */
[----:B------:R-:W-:Y:S02]  /*1dc0*/  UISETP.NE.AND UP0, UPT, UR16, 0x4, UPT ;  /* 0x000000041000788c */ /* 0x000fe4000bf05270 */
[----:B------:R-:W-:Y:S02]  /*1dd0*/  UISETP.NE.AND UP1, UPT, UR17, 0x4, UPT ;  /* 0x000000041100788c */ /* 0x000fe4000bf25270 */
[----:B------:R-:W-:Y:S02]  /*1de0*/  USEL UR8, URZ, 0x1, UP0 ;  /* 0x000000013f087887 */ /* 0x000fe40008000000 */
[----:B------:R-:W-:-:S02]  /*1df0*/  USEL UR16, UR16, URZ, UP0 ;  /* 0x0000003f10107287 */ /* 0x000fc40008000000 */
[----:B------:R-:W-:Y:S02]  /*1e00*/  USEL UR17, UR17, URZ, UP1 ;  /* 0x0000003f11117287 */ /* 0x000fe40008800000 */
[----:B------:R-:W-:Y:S01]  /*1e10*/  LOP3.LUT R9, R9, UR8, RZ, 0x3c, !PT ;  /* 0x0000000809097c12 */ /* 0x000fe2000f8e3cff */
[----:B------:R-:W-:Y:S01]  /*1e20*/  UMOV UR8, 0x1 ;  /* 0x0000000100087882 */ /* 0x000fe20000000000 */
[----:B------:R-:W-:Y:S08]  /*1e30*/  @P0 BRA `(.L_x_27) ;  /* 0xfffffff8009c0947 */ /* 0x000ff0000383ffff */
.L_x_19:
[----:B------:R-:W-:Y:S01]  /*1e40*/  UISETP.NE.AND UP0, UPT, UR6, URZ, UPT ;  /* 0x0000003f0600728c */ /* 0x000fe2000bf05270 */
[----:B01----:R-:W0:Y:S03]  /*1e50*/  LDC R6, c[0x0][0x28c] ;  /* 0x0000a300ff067b82 */ /* 0x003e260000000800 */
[----:B------:R-:W-:-:S06]  /*1e60*/  USEL UR6, URZ, 0x1, !UP0 ;  /* 0x000000013f067887 */ /* 0x000fcc000c000000 */
[----:B------:R-:W-:Y:S02]  /*1e70*/  ISETP.NE.AND P0, PT, RZ, UR6, PT ;  /* 0x00000006ff007c0c */ /* 0x000fe4000bf05270 */
[----:B0-----:R-:W-:-:S11]  /*1e80*/  ISETP.GE.AND P1, PT, R6, 0x1, PT ;  /* 0x000000010600780c */ /* 0x001fd60003f26270 */
[----:B------:R-:W-:Y:S05]  /*1e90*/  @!P0 BRA `(.L_x_28) ;  /* 0x0000000000848947 */ /* 0x000fea0003800000 */
[----:B------:R-:W-:Y:S02]  /*1ea0*/  WARPGROUP.DEPBAR.LE gsb0, 0x0 ;  /* 0x00008000000079c5 */ /* 0x000fe40000010000 */
[----:B------:R-:W-:Y:S01]  /*1eb0*/  FADD R79, R24, R79 ;  /* 0x0000004f184f7221 */ /* 0x000fe20000000000 */
        /* <DEDUP_REMOVED lines=30> */
[----:B------:R-:W-:-:S07]  /*20a0*/  FADD R14, R14, R55 ;  /* 0x000000370e0e7221 */ /* 0x000fce0000000000 */
.L_x_28:
[----:B------:R-:W-:Y:S02]  /*20b0*/  WARPGROUP.DEPBAR.LE gsb0, 0x0 ;  /* 0x00008000000079c5 */ /* 0x000fe40000010000 */
[----:B------:R-:W-:Y:S05]  /*20c0*/  @!P1 BRA `(.L_x_29) ;  /* 0x0000000000389947 */ /* 0x000fea0003800000 */
[----:B------:R-:W-:-:S13]  /*20d0*/  ISETP.NE.AND P0, PT, R80, 0x3, PT ;  /* 0x000000035000780c */ /* 0x000fda0003f05270 */
[----:B------:R-:W-:Y:S05]  /*20e0*/  @!P0 BRA `(.L_x_30) ;  /* 0x0000000000048947 */ /* 0x000fea0003800000 */
[----:B------:R-:W-:Y:S01]  /*20f0*/  BPT.TRAP 0x1 ;  /* 0x000000040000795c */ /* 0x000fe20000300000 */
.L_x_30:
[----:B------:R-:W-:Y:S01]  /*2100*/  UISETP.LT.AND UP0, UPT, UR9, 0x1, UPT ;  /* 0x000000010900788c */ /* 0x000fe2000bf01270 */
[----:B------:R-:W-:-:S03]  /*2110*/  ISETP.GT.U32.AND P0, PT, R4, 0x1, PT ;  /* 0x000000010400780c */ /* 0x000fc60003f04070 */
[----:B------:R-:W-:-:S04]  /*2120*/  USEL UR6, UR9, 0x1, UP0 ;  /* 0x0000000109067887 */ /* 0x000fc80008000000 */
[----:B------:R-:W-:-:S04]  /*2130*/  UIADD3 UR6, UR5, UR9, -UR6 ;  /* 0x0000000905067290 */ /* 0x000fc8000fffe806 */
[----:B------:R-:W-:-:S04]  /*2140*/  USHF.L.U32 UR6, UR6, 0x3, URZ ;  /* 0x0000000306067899 */ /* 0x000fc8000800063f */
[----:B------:R-:W-:-:S04]  /*2150*/  ULOP3.LUT UR6, UR6, 0x18, URZ, 0xc0, !UPT ;  /* 0x0000001806067892 */ /* 0x000fc8000f8ec03f */
[----:B------:R-:W-:-:S04]  /*2160*/  UIADD3 UR6, UR10, 0x20, UR6 ;  /* 0x000000200a067890 */ /* 0x000fc8000fffe006 */
[----:B------:R-:W-:-:S09]  /*2170*/  UPRMT UR6, URZ, 0x654, UR6 ;  /* 0x000006543f067896 */ /* 0x000fd20008000006 */
[----:B------:R-:W-:Y:S01]  /*2180*/  SYNCS.ARRIVE.TRANS64.RED.A1T0 RZ, [UR6], RZ ;  /* 0x000000ffffff79a7 */ /* 0x000fe20008100406 */
[----:B------:R-:W-:Y:S05]  /*2190*/  @P0 BRA `(.L_x_29) ;  /* 0x0000000000040947 */ /* 0x000fea0003800000 */
[----:B------:R-:W-:Y:S01]  /*21a0*/  BPT.TRAP 0x1 ;  /* 0x000000040000795c */ /* 0x000fe20000300000 */
.L_x_29:
[----:B------:R-:W0:Y:S01]  /*21b0*/  LDC R16, c[0x0][0x288] ;  /* 0x0000a200ff107b82 */ /* 0x000e220000000800 */
[--C-:B------:R-:W-:Y:S01]  /*21c0*/  SHF.R.U32.HI R6, RZ, 0x2, R2.reuse ;  /* 0x00000002ff067819 */ /* 0x100fe20000011602 */
[----:B------:R-:W-:Y:S01]  /*21d0*/  IMAD.SHL.U32 R13, R13, 0x40, RZ ;  /* 0x000000400d0d7824 */ /* 0x000fe200078e00ff */
[----:B------:R-:W-:Y:S01]  /*21e0*/  LOP3.LUT R8, R2, 0x60, RZ, 0xc0, !PT ;  /* 0x0000006002087812 */ /* 0x000fe200078ec0ff */
[----:B------:R-:W-:Y:S01]  /*21f0*/  ULDC UR6, c[0x0][0x284] ;  /* 0x0000a10000067ab9 */ /* 0x000fe20000000800 */
[----:B------:R-:W-:Y:S01]  /*2200*/  SHF.R.U32.HI R9, RZ, 0x7, R2 ;  /* 0x00000007ff097819 */ /* 0x000fe20000011602 */
[----:B------:R-:W-:Y:S01]  /*2210*/  IMAD.WIDE R28, R12, 0x80, RZ ;  /* 0x000000800c1c7825 */ /* 0x000fe200078e02ff */
[----:B------:R-:W-:Y:S02]  /*2220*/  LOP3.LUT R7, R6, 0x7, RZ, 0xc0, !PT ;  /* 0x0000000706077812 */ /* 0x000fe400078ec0ff */
[----:B------:R-:W-:Y:S02]  /*2230*/  SHF.R.U32.HI R8, RZ, 0x1, R8 ;  /* 0x00000001ff087819 */ /* 0x000fe40000011608 */
[----:B------:R-:W-:-:S02]  /*2240*/  LOP3.LUT R6, R9, 0x1, RZ, 0xc0, !PT ;  /* 0x0000000109067812 */ /* 0x000fc400078ec0ff */
[----:B------:R-:W-:Y:S02]  /*2250*/  IADD3 R17, RZ, -R8, -R7 ;  /* 0x80000008ff117210 */ /* 0x000fe40007ffe807 */
[----:B------:R-:W-:Y:S01]  /*2260*/  LOP3.LUT R9, R2, 0x3, RZ, 0xc0, !PT ;  /* 0x0000000302097812 */ /* 0x000fe200078ec0ff */
[C---:B------:R-:W-:Y:S02]  /*2270*/  IMAD.SHL.U32 R24, R6.reuse, 0x40, RZ ;  /* 0x0000004006187824 */ /* 0x040fe400078e00ff */
[----:B------:R-:W-:Y:S02]  /*2280*/  IMAD R17, R6, -0x40, R17 ;  /* 0xffffffc006117824 */ /* 0x000fe400078e0211 */
[----:B------:R-:W-:Y:S01]  /*2290*/  IMAD.SHL.U32 R6, R12, 0x80, RZ ;  /* 0x000000800c067824 */ /* 0x000fe200078e00ff */
[----:B------:R-:W-:Y:S01]  /*22a0*/  LOP3.LUT R7, R24, 0x40, R7, 0xe2, !PT ;  /* 0x0000004018077812 */ /* 0x000fe200078ee207 */
[----:B------:R-:W-:Y:S01]  /*22b0*/  IMAD.SHL.U32 R12, R2, 0x2, RZ ;  /* 0x00000002020c7824 */ /* 0x000fe200078e00ff */
[----:B0-----:R-:W-:Y:S01]  /*22c0*/  ISETP.GE.AND P0, PT, R13, R16, PT ;  /* 0x000000100d00720c */ /* 0x001fe20003f06270 */
[----:B------:R-:W-:Y:S01]  /*22d0*/  IMAD R26, R9, -0x2, R16 ;  /* 0xfffffffe091a7824 */ /* 0x000fe200078e0210 */
[C---:B------:R-:W-:Y:S01]  /*22e0*/  IADD3 R25, -R6.reuse, UR6, R17 ;  /* 0x0000000606197c10 */ /* 0x040fe2000fffe111 */
[----:B------:R-:W-:Y:S01]  /*22f0*/  IMAD.MOV.U32 R24, RZ, RZ, -0x1 ;  /* 0xffffffffff187424 */ /* 0x000fe200078e00ff */
[----:B------:R-:W-:Y:S01]  /*2300*/  ISETP.GE.OR P0, PT, R6, UR6, P0 ;  /* 0x0000000606007c0c */ /* 0x000fe20008706670 */
[----:B------:R-:W-:Y:S01]  /*2310*/  IMAD.IADD R26, R26, 0x1, -R13 ;  /* 0x000000011a1a7824 */ /* 0x000fe200078e0a0d */
[----:B------:R-:W-:-:S02]  /*2320*/  LOP3.LUT R33, R28, R7, R8, 0xfe, !PT ;  /* 0x000000071c217212 */ /* 0x000fc400078efe08 */
[----:B------:R-:W-:-:S09]  /*2330*/  LOP3.LUT R12, R13, 0x6, R12, 0xf8, !PT ;  /* 0x000000060d0c7812 */ /* 0x000fd200078ef80c */
[----:B------:R-:W-:Y:S05]  /*2340*/  @P0 BRA `(.L_x_31) ;  /* 0x0000002400b00947 */ /* 0x000fea0003800000 */
[----:B------:R-:W0:Y:S01]  /*2350*/  LDC.64 R30, c[0x0][0x5c8] ;  /* 0x00017200ff1e7b82 */ /* 0x000e220000000a00 */
[----:B------:R-:W-:Y:S01]  /*2360*/  SHF.R.S32.HI R16, RZ, 0x1f, R69 ;  /* 0x0000001fff107819 */ /* 0x000fe20000011445 */
[----:B------:R-:W-:Y:S01]  /*2370*/  ULDC.64 UR6, c[0x0][0x5d0] ;  /* 0x0001740000067ab9 */ /* 0x000fe20000000a00 */
[----:B------:R-:W-:Y:S01]  /*2380*/  SHF.R.S32.HI R13, RZ, 0x1f, R12 ;  /* 0x0000001fff0d7819 */ /* 0x000fe2000001140c */
[----:B------:R-:W-:Y:S02]  /*2390*/  BSSY B0, `(.L_x_31) ;  /* 0x0000267000007945 */ /* 0x000fe40003800000 */
[----:B------:R-:W-:-:S04]  /*23a0*/  IMAD R6, R16, UR6, RZ ;  /* 0x0000000610067c24 */ /* 0x000fc8000f8e02ff */
[C---:B------:R-:W-:Y:S02]  /*23b0*/  IMAD R9, R69.reuse, UR7, R6 ;  /* 0x0000000745097c24 */ /* 0x040fe4000f8e0206 */
[----:B------:R-:W-:Y:S01]  /*23c0*/  IMAD.WIDE.U32 R6, R69, UR6, R12 ;  /* 0x0000000645067c25 */ /* 0x000fe2000f8e000c */
[----:B------:R-:W-:-:S03]  /*23d0*/  ULDC.64 UR6, c[0x0][0x5c0] ;  /* 0x0001700000067ab9 */ /* 0x000fc60000000a00 */
[----:B------:R-:W-:Y:S02]  /*23e0*/  IMAD.IADD R7, R7, 0x1, R9 ;  /* 0x0000000107077824 */ /* 0x000fe400078e0209 */
[----:B0-----:R-:W-:-:S04]  /*23f0*/  IMAD R8, R29, R30, RZ ;  /* 0x0000001e1d087224 */ /* 0x001fc800078e02ff */
[C---:B------:R-:W-:Y:S02]  /*2400*/  IMAD R17, R33.reuse, R31, R8 ;  /* 0x0000001f21117224 */ /* 0x040fe400078e0208 */
[----:B------:R-:W-:-:S04]  /*2410*/  IMAD.WIDE.U32 R8, R33, R30, R6 ;  /* 0x0000001e21087225 */ /* 0x000fc800078e0006 */
[----:B------:R-:W-:Y:S01]  /*2420*/  IMAD.IADD R9, R9, 0x1, R17 ;  /* 0x0000000109097824 */ /* 0x000fe200078e0211 */
[----:B------:R-:W-:Y:S02]  /*2430*/  LEA R6, P0, R30, R8, 0x3 ;  /* 0x000000081e067211 */ /* 0x000fe400078018ff */
[----:B------:R-:W-:Y:S02]  /*2440*/  IADD3 R8, P1, R8, UR6, RZ ;  /* 0x0000000608087c10 */ /* 0x000fe4000ff3e0ff */
[----:B------:R-:W-:Y:S02]  /*2450*/  LEA.HI.X R7, R30, R9, R31, 0x3, P0 ;  /* 0x000000091e077211 */ /* 0x000fe400000f1c1f */
[----:B----45:R-:W-:Y:S02]  /*2460*/  FSETP.NEU.AND P0, PT, R10, RZ, PT ;  /* 0x000000ff0a00720b */ /* 0x030fe40003f0d000 */
[----:B------:R-:W-:Y:S02]  /*2470*/  IADD3 R6, P2, R6, UR6, RZ ;  /* 0x0000000606067c10 */ /* 0x000fe4000ff5e0ff */
[----:B------:R-:W-:-:S02]  /*2480*/  IADD3.X R9, R9, UR7, RZ, P1, !PT ;  /* 0x0000000709097c10 */ /* 0x000fc40008ffe4ff */
[----:B------:R-:W-:-:S07]  /*2490*/  IADD3.X R7, R7, UR7, RZ, P2, !PT ;  /* 0x0000000707077c10 */ /* 0x000fce00097fe4ff */
[----:B------:R-:W-:Y:S05]  /*24a0*/  @!P0 BRA `(.L_x_32) ;  /* 0x0000001c00148947 */ /* 0x000fea0003800000 */
[----:B------:R-:W-:Y:S01]  /*24b0*/  ULDC.64 UR6, c[0x0][0x5b8] ;  /* 0x00016e0000067ab9 */ /* 0x000fe20000000a00 */
[----:B------:R-:W-:Y:S01]  /*24c0*/  ISETP.GE.AND P0, PT, R26, 0x1, PT ;  /* 0x000000011a00780c */ /* 0x000fe20003f06270 */
[----:B------:R-:W-:Y:S01]  /*24d0*/  IMAD R30, R16, UR6, RZ ;  /* 0x00000006101e7c24 */ /* 0x000fe2000f8e02ff */
[----:B------:R-:W-:Y:S01]  /*24e0*/  ULDC.64 UR10, c[0x0][0x5a8] ;  /* 0x00016a00000a7ab9 */ /* 0x000fe20000000a00 */
[----:B------:R-:W-:Y:S01]  /*24f0*/  IMAD.WIDE.U32 R16, R69, UR6, R12 ;  /* 0x0000000645107c25 */ /* 0x000fe2000f8e000c */
[----:B------:R-:W-:Y:S01]  /*2500*/  ISETP.LT.OR P3, PT, R25, 0x1, !P0 ;  /* 0x000000011900780c */ /* 0x000fe20004761670 */
[----:B------:R-:W-:Y:S02]  /*2510*/  BSSY B1, `(.L_x_33) ;  /* 0x000000c000017945 */ /* 0x000fe40003800000 */
[----:B------:R-:W-:Y:S01]  /*2520*/  IMAD R69, R69, UR7, R30 ;  /* 0x0000000745457c24 */ /* 0x000fe2000f8e021e */
[----:B------:R-:W-:Y:S02]  /*2530*/  ULDC.64 UR6, c[0x0][0x5b0] ;  /* 0x00016c0000067ab9 */ /* 0x000fe40000000a00 */
[----:B------:R-:W-:-:S02]  /*2540*/  IMAD R27, R29, UR6, RZ ;  /* 0x000000061d1b7c24 */ /* 0x000fc4000f8e02ff */
[----:B------:R-:W-:Y:S02]  /*2550*/  IMAD.IADD R17, R17, 0x1, R69 ;  /* 0x0000000111117824 */ /* 0x000fe400078e0245 */
[C---:B------:R-:W-:Y:S02]  /*2560*/  IMAD R27, R33.reuse, UR7, R27 ;  /* 0x00000007211b7c24 */ /* 0x040fe4000f8e021b */
[----:B------:R-:W-:-:S03]  /*2570*/  IMAD.WIDE.U32 R12, R33, UR6, R16 ;  /* 0x00000006210c7c25 */ /* 0x000fc6000f8e0010 */
[----:B------:R-:W-:-:S04]  /*2580*/  IADD3 R12, P1, R12, UR10, RZ ;  /* 0x0000000a0c0c7c10 */ /* 0x000fc8000ff3e0ff */
[--C-:B------:R-:W-:Y:S02]  /*2590*/  IADD3.X R13, R13, UR11, R27.reuse, P1, !PT ;  /* 0x0000000b0d0d7c10 */ /* 0x100fe40008ffe41b */
[----:B------:R-:W-:Y:S01]  /*25a0*/  PRMT R27, RZ, 0x7610, R27 ;  /* 0x00007610ff1b7816 */ /* 0x000fe2000000001b */
[----:B------:R-:W-:Y:S06]  /*25b0*/  @P3 BRA `(.L_x_34) ;  /* 0x0000000000043947 */ /* 0x000fec0003800000 */
[----:B------:R0:W5:Y:S02]  /*25c0*/  LDG.E.U8 R27, desc[UR18][R12.64] ;  /* 0x000000120c1b7981 */ /* 0x000164000c1e1100 */
.L_x_34:
[----:B------:R-:W-:Y:S05]  /*25d0*/  BSYNC B1 ;  /* 0x0000000000017941 */ /* 0x000fea0003800000 */
.L_x_33:
[----:B-----5:R-:W-:Y:S01]  /*25e0*/  LOP3.LUT R27, R27, 0xff, RZ, 0xc0, !PT ;  /* 0x000000ff1b1b7812 */ /* 0x020fe200078ec0ff */
[----:B------:R-:W-:Y:S01]  /*25f0*/  BSSY B1, `(.L_x_35) ;  /* 0x000000c000017945 */ /* 0x000fe20003800000 */
[----:B------:R-:W-:Y:S02]  /*2600*/  ISETP.GE.AND P1, PT, R26, 0x2, PT ;  /* 0x000000021a00780c */ /* 0x000fe40003f26270 */
[----:B------:R-:W-:Y:S02]  /*2610*/  F2FP.F16.E4M3.UNPACK_B R27, R27 ;  /* 0x0000001bff1b723e */ /* 0x000fe400020006ff */
[----:B------:R-:W-:-:S03]  /*2620*/  ISETP.LT.OR P2, PT, R25, 0x1, !P1 ;  /* 0x000000011900780c */ /* 0x000fc60004f41670 */
[----:B------:R-:W-:-:S05]  /*2630*/  HADD2.F32 R27, -RZ, R27.H0_H0 ;  /* 0x2000001bff1b7230 */ /* 0x000fca0000004100 */
[----:B------:R-:W-:Y:S01]  /*2640*/  FMUL R30, R27, R10 ;  /* 0x0000000a1b1e7220 */ /* 0x000fe20000400000 */
[----:B------:R-:W-:-:S03]  /*2650*/  PRMT R27, RZ, 0x7610, R27 ;  /* 0x00007610ff1b7816 */ /* 0x000fc6000000001b */
[----:B--2---:R-:W-:-:S05]  /*2660*/  FFMA R30, R79, R3, R30 ;  /* 0x000000034f1e7223 */ /* 0x004fca000000001e */
[----:B------:R-:W-:-:S05]  /*2670*/  F2FP.SATFINITE.E4M3.F32.PACK_AB_MERGE_C R31, RZ, R30, RZ ;  /* 0x0000001eff1f723e */ /* 0x000fca00048070ff */
[----:B------:R1:W-:Y:S01]  /*2680*/  @!P3 STG.E.U8 desc[UR18][R8.64], R31 ;  /* 0x0000001f0800b986 */ /* 0x0003e2000c101112 */
[----:B------:R-:W-:Y:S05]  /*2690*/  @P2 BRA `(.L_x_36) ;  /* 0x0000000000042947 */ /* 0x000fea0003800000 */
[----:B------:R2:W5:Y:S02]  /*26a0*/  LDG.E.U8 R27, desc[UR18][R12.64+0x1] ;  /* 0x000001120c1b7981 */ /* 0x000564000c1e1100 */
.L_x_36:
[----:B------:R-:W-:Y:S05]  /*26b0*/  BSYNC B1 ;  /* 0x0000000000017941 */ /* 0x000fea0003800000 */
.L_x_35:
[----:B-----5:R-:W-:Y:S01]  /*26c0*/  LOP3.LUT R27, R27, 0xff, RZ, 0xc0, !PT ;  /* 0x000000ff1b1b7812 */ /* 0x020fe200078ec0ff */
[----:B------:R-:W-:Y:S01]  /*26d0*/  BSSY B1, `(.L_x_37) ;  /* 0x0000012000017945 */ /* 0x000fe20003800000 */
[----:B-1----:R-:W-:Y:S02]  /*26e0*/  IADD3 R31, P3, R33, 0x8, RZ ;  /* 0x00000008211f7810 */ /* 0x002fe40007f7e0ff */
[----:B------:R-:W-:Y:S02]  /*26f0*/  F2FP.F16.E4M3.UNPACK_B R27, R27 ;  /* 0x0000001bff1b723e */ /* 0x000fe400020006ff */
[----:B------:R-:W-:Y:S01]  /*2700*/  ISETP.LT.OR P0, PT, R25, 0x9, !P0 ;  /* 0x000000091900780c */ /* 0x000fe20004701670 */
[----:B------:R-:W-:Y:S02]  /*2710*/  IMAD.X R28, RZ, RZ, R29, P3 ;  /* 0x000000ffff1c7224 */ /* 0x000fe400018e061d */
[----:B------:R-:W-:Y:S02]  /*2720*/  HADD2.F32 R27, -RZ, R27.H0_H0 ;  /* 0x2000001bff1b7230 */ /* 0x000fe40000004100 */
[----:B------:R-:W-:-:S02]  /*2730*/  IMAD R28, R28, UR6, RZ ;  /* 0x000000061c1c7c24 */ /* 0x000fc4000f8e02ff */
[----:B------:R-:W-:-:S04]  /*2740*/  IMAD.WIDE.U32 R16, R31, UR6, R16 ;  /* 0x000000061f107c25 */ /* 0x000fc8000f8e0010 */
[----:B------:R-:W-:Y:S01]  /*2750*/  FMUL R27, R27, R10 ;  /* 0x0000000a1b1b7220 */ /* 0x000fe20000400000 */
[----:B------:R-:W-:-:S03]  /*2760*/  IMAD R31, R31, UR7, R28 ;  /* 0x000000071f1f7c24 */ /* 0x000fc6000f8e021c */
[----:B------:R-:W-:Y:S01]  /*2770*/  FFMA R27, R78, R3, R27 ;  /* 0x000000034e1b7223 */ /* 0x000fe2000000001b */
[----:B------:R-:W-:-:S04]  /*2780*/  IADD3 R16, P3, R16, UR10, RZ ;  /* 0x0000000a10107c10 */ /* 0x000fc8000ff7e0ff */
[----:B------:R-:W-:Y:S02]  /*2790*/  F2FP.SATFINITE.E4M3.F32.PACK_AB_MERGE_C R29, RZ, R27, RZ ;  /* 0x0000001bff1d723e */ /* 0x000fe400048070ff */
[----:B------:R-:W-:Y:S02]  /*27a0*/  IADD3.X R17, R17, UR11, R31, P3, !PT ;  /* 0x0000000b11117c10 */ /* 0x000fe40009ffe41f */
[----:B------:R-:W-:Y:S01]  /*27b0*/  PRMT R27, RZ, 0x7610, R27 ;  /* 0x00007610ff1b7816 */ /* 0x000fe2000000001b */
[----:B------:R1:W-:Y:S01]  /*27c0*/  @!P2 STG.E.U8 desc[UR18][R8.64+0x1], R29 ;  /* 0x0000011d0800a986 */ /* 0x0003e2000c101112 */
[----:B------:R-:W-:Y:S05]  /*27d0*/  @P0 BRA `(.L_x_38) ;  /* 0x0000000000040947 */ /* 0x000fea0003800000 */
[----:B------:R3:W5:Y:S02]  /*27e0*/  LDG.E.U8 R27, desc[UR18][R16.64] ;  /* 0x00000012101b7981 */ /* 0x000764000c1e1100 */
.L_x_38:
[----:B------:R-:W-:Y:S05]  /*27f0*/  BSYNC B1 ;  /* 0x0000000000017941 */ /* 0x000fea0003800000 */
.L_x_37:
[----:B-----5:R-:W-:Y:S01]  /*2800*/  LOP3.LUT R27, R27, 0xff, RZ, 0xc0, !PT ;  /* 0x000000ff1b1b7812 */ /* 0x020fe200078ec0ff */
[----:B------:R-:W-:Y:S01]  /*2810*/  BSSY B1, `(.L_x_39) ;  /* 0x000000b000017945 */ /* 0x000fe20003800000 */
[----:B------:R-:W-:Y:S02]  /*2820*/  ISETP.LT.OR P1, PT, R25, 0x9, !P1 ;  /* 0x000000091900780c */ /* 0x000fe40004f21670 */
[----:B------:R-:W-:-:S05]  /*2830*/  F2FP.F16.E4M3.UNPACK_B R27, R27 ;  /* 0x0000001bff1b723e */ /* 0x000fca00020006ff */
[----:B------:R-:W-:-:S05]  /*2840*/  HADD2.F32 R27, -RZ, R27.H0_H0 ;  /* 0x2000001bff1b7230 */ /* 0x000fca0000004100 */
[----:B------:R-:W-:Y:S01]  /*2850*/  FMUL R28, R27, R10 ;  /* 0x0000000a1b1c7220 */ /* 0x000fe20000400000 */
[----:B------:R-:W-:-:S03]  /*2860*/  PRMT R27, RZ, 0x7610, R27 ;  /* 0x00007610ff1b7816 */ /* 0x000fc6000000001b */
[----:B------:R-:W-:-:S05]  /*2870*/  FFMA R28, R77, R3, R28 ;  /* 0x000000034d1c7223 */ /* 0x000fca000000001c */
[----:B-1----:R-:W-:-:S05]  /*2880*/  F2FP.SATFINITE.E4M3.F32.PACK_AB_MERGE_C R29, RZ, R28, RZ ;  /* 0x0000001cff1d723e */ /* 0x002fca00048070ff */
[----:B------:R1:W-:Y:S01]  /*2890*/  @!P0 STG.E.U8 desc[UR18][R6.64], R29 ;  /* 0x0000001d06008986 */ /* 0x0003e2000c101112 */
[----:B------:R-:W-:Y:S05]  /*28a0*/  @P1 BRA `(.L_x_40) ;  /* 0x0000000000041947 */ /* 0x000fea0003800000 */
[----:B------:R4:W5:Y:S02]  /*28b0*/  LDG.E.U8 R27, desc[UR18][R16.64+0x1] ;  /* 0x00000112101b7981 */ /* 0x000964000c1e1100 */
.L_x_40:
[----:B------:R-:W-:Y:S05]  /*28c0*/  BSYNC B1 ;  /* 0x0000000000017941 */ /* 0x000fea0003800000 */
.L_x_39:
[----:B-----5:R-:W-:Y:S01]  /*28d0*/  LOP3.LUT R27, R27, 0xff, RZ, 0xc0, !PT ;  /* 0x000000ff1b1b7812 */ /* 0x020fe200078ec0ff */
[----:B------:R-:W-:Y:S01]  /*28e0*/  BSSY B1, `(.L_x_41) ;  /* 0x000000c000017945 */ /* 0x000fe20003800000 */
[----:B------:R-:W-:Y:S02]  /*28f0*/  ISETP.GE.AND P0, PT, R26, 0x9, PT ;  /* 0x000000091a00780c */ /* 0x000fe40003f06270 */
[----:B------:R-:W-:Y:S02]  /*2900*/  F2FP.F16.E4M3.UNPACK_B R27, R27 ;  /* 0x0000001bff1b723e */ /* 0x000fe400020006ff */
[----:B------:R-:W-:-:S03]  /*2910*/  ISETP.LT.OR P2, PT, R25, 0x1, !P0 ;  /* 0x000000011900780c */ /* 0x000fc60004741670 */
[----:B------:R-:W-:-:S05]  /*2920*/  HADD2.F32 R27, -RZ, R27.H0_H0 ;  /* 0x2000001bff1b7230 */ /* 0x000fca0000004100 */
[----:B------:R-:W-:-:S04]  /*2930*/  FMUL R27, R27, R10 ;  /* 0x0000000a1b1b7220 */ /* 0x000fc80000400000 */
[----:B------:R-:W-:-:S05]  /*2940*/  FFMA R27, R76, R3, R27 ;  /* 0x000000034c1b7223 */ /* 0x000fca000000001b */
[----:B-1----:R-:W-:Y:S02]  /*2950*/  F2FP.SATFINITE.E4M3.F32.PACK_AB_MERGE_C R29, RZ, R27, RZ ;  /* 0x0000001bff1d723e */ /* 0x002fe400048070ff */
[----:B------:R-:W-:-:S03]  /*2960*/  PRMT R27, RZ, 0x7610, R27 ;  /* 0x00007610ff1b7816 */ /* 0x000fc6000000001b */
[----:B------:R1:W-:Y:S01]  /*2970*/  @!P1 STG.E.U8 desc[UR18][R6.64+0x1], R29 ;  /* 0x0000011d06009986 */ /* 0x0003e2000c101112 */
[----:B------:R-:W-:Y:S05]  /*2980*/  @P2 BRA `(.L_x_42) ;  /* 0x0000000000042947 */ /* 0x000fea0003800000 */
[----:B------:R0:W5:Y:S02]  /*2990*/  LDG.E.U8 R27, desc[UR18][R12.64+0x8] ;  /* 0x000008120c1b7981 */ /* 0x000164000c1e1100 */
.L_x_42:
[----:B------:R-:W-:Y:S05]  /*29a0*/  BSYNC B1 ;  /* 0x0000000000017941 */ /* 0x000fea0003800000 */
.L_x_41:
        /* <DEDUP_REMOVED lines=13> */
.L_x_44:
[----:B------:R-:W-:Y:S05]  /*2a80*/  BSYNC B1 ;  /* 0x0000000000017941 */ /* 0x000fea0003800000 */
.L_x_43:
[----:B-----5:R-:W-:Y:S01]  /*2a90*/  LOP3.LUT R27, R27, 0xff, RZ, 0xc0, !PT ;  /* 0x000000ff1b1b7812 */ /* 0x020fe200078ec0ff */
[----:B------:R-:W-:Y:S01]  /*2aa0*/  BSSY B1, `(.L_x_45) ;  /* 0x000000b000017945 */ /* 0x000fe20003800000 */
[----:B------:R-:W-:Y:S02]  /*2ab0*/  ISETP.LT.OR P0, PT, R25, 0x9, !P0 ;  /* 0x000000091900780c */ /* 0x000fe40004701670 */
[----:B------:R-:W-:-:S05]  /*2ac0*/  F2FP.F16.E4M3.UNPACK_B R27, R27 ;  /* 0x0000001bff1b723e */ /* 0x000fca00020006ff */
        /* <DEDUP_REMOVED lines=8> */
.L_x_46:
[----:B------:R-:W-:Y:S05]  /*2b50*/  BSYNC B1 ;  /* 0x0000000000017941 */ /* 0x000fea0003800000 */
.L_x_45:
        /* <DEDUP_REMOVED lines=12> */
.L_x_48:
[----:B------:R-:W-:Y:S05]  /*2c20*/  BSYNC B1 ;  /* 0x0000000000017941 */ /* 0x000fea0003800000 */
.L_x_47:
        /* <DEDUP_REMOVED lines=13> */
.L_x_50:
[----:B------:R-:W-:Y:S05]  /*2d00*/  BSYNC B1 ;  /* 0x0000000000017941 */ /* 0x000fea0003800000 */
.L_x_49:
        /* <DEDUP_REMOVED lines=13> */
.L_x_52:
[----:B------:R-:W-:Y:S05]  /*2de0*/  BSYNC B1 ;  /* 0x0000000000017941 */ /* 0x000fea0003800000 */
.L_x_51:
        /* <DEDUP_REMOVED lines=12> */
.L_x_54:
[----:B------:R-:W-:Y:S05]  /*2eb0*/  BSYNC B1 ;  /* 0x0000000000017941 */ /* 0x000fea0003800000 */
.L_x_53:
        /* <DEDUP_REMOVED lines=12> */
.L_x_56:
[----:B------:R-:W-:Y:S05]  /*2f80*/  BSYNC B1 ;  /* 0x0000000000017941 */ /* 0x000fea0003800000 */
.L_x_55:
        /* <DEDUP_REMOVED lines=13> */
.L_x_58:
[----:B------:R-:W-:Y:S05]  /*3060*/  BSYNC B1 ;  /* 0x0000000000017941 */ /* 0x000fea0003800000 */
.L_x_57:
        /* <DEDUP_REMOVED lines=13> */
.L_x_60:
[----:B------:R-:W-:Y:S05]  /*3140*/  BSYNC B1 ;  /* 0x0000000000017941 */ /* 0x000fea0003800000 */
.L_x_59:
        /* <DEDUP_REMOVED lines=12> */
.L_x_62:
[----:B------:R-:W-:Y:S05]  /*3210*/  BSYNC B1 ;  /* 0x0000000000017941 */ /* 0x000fea0003800000 */
.L_x_61:
        /* <DEDUP_REMOVED lines=12> */
.L_x_64:
[----:B------:R-:W-:Y:S05]  /*32e0*/  BSYNC B1 ;  /* 0x0000000000017941 */ /* 0x000fea0003800000 */
.L_x_63:
        /* <DEDUP_REMOVED lines=13> */
.L_x_66:
[----:B------:R-:W-:Y:S05]  /*33c0*/  BSYNC B1 ;  /* 0x0000000000017941 */ /* 0x000fea0003800000 */
.L_x_65:
        /* <DEDUP_REMOVED lines=13> */
.L_x_68:
[----:B------:R-:W-:Y:S05]  /*34a0*/  BSYNC B1 ;  /* 0x0000000000017941 */ /* 0x000fea0003800000 */
.L_x_67:
        /* <DEDUP_REMOVED lines=12> */
.L_x_70:
[----:B------:R-:W-:Y:S05]  /*3570*/  BSYNC B1 ;  /* 0x0000000000017941 */ /* 0x000fea0003800000 */
.L_x_69:
        /* <DEDUP_REMOVED lines=12> */
.L_x_72:
[----:B------:R-:W-:Y:S05]  /*3640*/  BSYNC B1 ;  /* 0x0000000000017941 */ /* 0x000fea0003800000 */
.L_x_71:
        /* <DEDUP_REMOVED lines=13> */
.L_x_74:
[----:B------:R-:W-:Y:S05]  /*3720*/  BSYNC B1 ;  /* 0x0000000000017941 */ /* 0x000fea0003800000 */
.L_x_73:
        /* <DEDUP_REMOVED lines=13> */
.L_x_76:
[----:B------:R-:W-:Y:S05]  /*3800*/  BSYNC B1 ;  /* 0x0000000000017941 */ /* 0x000fea0003800000 */
.L_x_75:
        /* <DEDUP_REMOVED lines=12> */
.L_x_78:
[----:B------:R-:W-:Y:S05]  /*38d0*/  BSYNC B1 ;  /* 0x0000000000017941 */ /* 0x000fea0003800000 */
.L_x_77:
[----:B-----5:R-:W-:Y:S01]  /*38e0*/  LOP3.LUT R27, R27, 0xff, RZ, 0xc0, !PT ;  /* 0x000000ff1b1b7812 */ /* 0x020fe200078ec0ff */
[----:B------:R-:W-:Y:S01]  /*38f0*/  BSSY B1, `(.L_x_79) ;  /* 0x000000b000017945 */ /* 0x000fe20003800000 */
[----:B------:R-:W-:Y:S02]  /*3900*/  ISETP.LT.OR P1, PT, R25, 0x9, !P1 ;  /* 0x000000091900780c */ /* 0x000fe40004f21670 */
[----:B------:R-:W-:-:S05]  /*3910*/  F2FP.F16.E4M3.UNPACK_B R27, R27 ;  /* 0x0000001bff1b723e */ /* 0x000fca00020006ff */
[----:B------:R-:W-:-:S05]  /*3920*/  HADD2.F32 R27, -RZ, R27.H0_H0 ;  /* 0x2000001bff1b7230 */ /* 0x000fca0000004100 */
[----:B------:R-:W-:-:S04]  /*3930*/  FMUL R28, R27, R10 ;  /* 0x0000000a1b1c7220 */ /* 0x000fc80000400000 */
[----:B------:R-:W-:Y:S01]  /*3940*/  FFMA R28, R23, R3, R28 ;  /* 0x00000003171c7223 */ /* 0x000fe2000000001c */
[----:B------:R-:W-:-:S04]  /*3950*/  PRMT R23, RZ, 0x7610, R23 ;  /* 0x00007610ff177816 */ /* 0x000fc80000000017 */
[----:B------:R-:W-:-:S05]  /*3960*/  F2FP.SATFINITE.E4M3.F32.PACK_AB_MERGE_C R27, RZ, R28, RZ ;  /* 0x0000001cff1b723e */ /* 0x000fca00048070ff */
[----:B------:R0:W-:Y:S01]  /*3970*/  @!P0 STG.E.U8 desc[UR18][R6.64+0x28], R27 ;  /* 0x0000281b06008986 */ /* 0x0001e2000c101112 */
[----:B------:R-:W-:Y:S05]  /*3980*/  @P1 BRA `(.L_x_80) ;  /* 0x0000000000041947 */ /* 0x000fea0003800000 */
[----:B------:R0:W5:Y:S02]  /*3990*/  LDG.E.U8 R23, desc[UR18][R16.64+0x29] ;  /* 0x0000291210177981 */ /* 0x000164000c1e1100 */
.L_x_80:
[----:B------:R-:W-:Y:S05]  /*39a0*/  BSYNC B1 ;  /* 0x0000000000017941 */ /* 0x000fea0003800000 */
.L_x_79:
        /* <DEDUP_REMOVED lines=8> */
[----:B0-----:R-:W-:Y:S02]  /*3a30*/  F2FP.SATFINITE.E4M3.F32.PACK_AB_MERGE_C R27, RZ, R23, RZ ;  /* 0x00000017ff1b723e */ /* 0x001fe400048070ff */
[----:B------:R-:W-:-:S03]  /*3a40*/  PRMT R23, RZ, 0x7610, R23 ;  /* 0x00007610ff177816 */ /* 0x000fc60000000017 */
[----:B------:R0:W-:Y:S01]  /*3a50*/  @!P1 STG.E.U8 desc[UR18][R6.64+0x29], R27 ;  /* 0x0000291b06009986 */ /* 0x0001e2000c101112 */
[----:B------:R-:W-:Y:S05]  /*3a60*/  @P2 BRA `(.L_x_82) ;  /* 0x0000000000042947 */ /* 0x000fea0003800000 */
[----:B------:R0:W5:Y:S02]  /*3a70*/  LDG.E.U8 R23, desc[UR18][R12.64+0x30] ;  /* 0x000030120c177981 */ /* 0x000164000c1e1100 */
.L_x_82:
[----:B------:R-:W-:Y:S05]  /*3a80*/  BSYNC B1 ;  /* 0x0000000000017941 */ /* 0x000fea0003800000 */
.L_x_81:
[----:B-----5:R-:W-:Y:S01]  /*3a90*/  LOP3.LUT R23, R23, 0xff, RZ, 0xc0, !PT ;  /* 0x000000ff17177812 */ /* 0x020fe200078ec0ff */
[----:B------:R-:W-:Y:S01]  /*3aa0*/  BSSY B1, `(.L_x_83) ;  /* 0x000000c000017945 */ /* 0x000fe20003800000 */
[----:B------:R-:W-:Y:S02]  /*3ab0*/  ISETP.GE.AND P1, PT, R26, 0x32, PT ;  /* 0x000000321a00780c */ /* 0x000fe40003f26270 */
[----:B------:R-:W-:Y:S02]  /*3ac0*/  F2FP.F16.E4M3.UNPACK_B R23, R23 ;  /* 0x00000017ff17723e */ /* 0x000fe400020006ff */
[----:B------:R-:W-:-:S03]  /*3ad0*/  ISETP.LT.OR P3, PT, R25, 0x1, !P1 ;  /* 0x000000011900780c */ /* 0x000fc60004f61670 */
        /* <DEDUP_REMOVED lines=8> */
.L_x_84:
[----:B------:R-:W-:Y:S05]  /*3b60*/  BSYNC B1 ;  /* 0x0000000000017941 */ /* 0x000fea0003800000 */
.L_x_83:
[----:B-----5:R-:W-:Y:S01]  /*3b70*/  LOP3.LUT R21, R21, 0xff, RZ, 0xc0, !PT ;  /* 0x000000ff15157812 */ /* 0x020fe200078ec0ff */
[----:B------:R-:W-:Y:S01]  /*3b80*/  BSSY B1, `(.L_x_85) ;  /* 0x000000b000017945 */ /* 0x000fe20003800000 */
[----:B------:R-:W-:Y:S02]  /*3b90*/  ISETP.LT.OR P0, PT, R25, 0x9, !P0 ;  /* 0x000000091900780c */ /* 0x000fe40004701670 */
[----:B------:R-:W-:-:S05]  /*3ba0*/  F2FP.F16.E4M3.UNPACK_B R21, R21 ;  /* 0x00000015ff15723e */ /* 0x000fca00020006ff */
        /* <DEDUP_REMOVED lines=8> */
.L_x_86:
[----:B------:R-:W-:Y:S05]  /*3c30*/  BSYNC B1 ;  /* 0x0000000000017941 */ /* 0x000fea0003800000 */
.L_x_85:
        /* <DEDUP_REMOVED lines=12> */
.L_x_88:
[----:B------:R-:W-:Y:S05]  /*3d00*/  BSYNC B1 ;  /* 0x0000000000017941 */ /* 0x000fea0003800000 */
.L_x_87:
        /* <DEDUP_REMOVED lines=13> */
.L_x_90:
[----:B------:R-:W-:Y:S05]  /*3de0*/  BSYNC B1 ;  /* 0x0000000000017941 */ /* 0x000fea0003800000 */
.L_x_89:
        /* <DEDUP_REMOVED lines=13> */
.L_x_92:
[----:B------:R-:W-:Y:S05]  /*3ec0*/  BSYNC B1 ;  /* 0x0000000000017941 */ /* 0x000fea0003800000 */
.L_x_91:
[----:B-----5:R-:W-:Y:S01]  /*3ed0*/  LOP3.LUT R15, R15, 0xff, RZ, 0xc0, !PT ;  /* 0x000000ff0f0f7812 */ /* 0x020fe200078ec0ff */
[----:B------:R-:W-:Y:S01]  /*3ee0*/  BSSY B1, `(.L_x_93) ;  /* 0x000000b000017945 */ /* 0x000fe20003800000 */
[----:B------:R-:W-:Y:S02]  /*3ef0*/  ISETP.LT.OR P0, PT, R25, 0x9, !P0 ;  /* 0x000000091900780c */ /* 0x000fe40004701670 */
[----:B------:R-:W-:Y:S02]  /*3f00*/  F2FP.F16.E4M3.UNPACK_B R15, R15 ;  /* 0x0000000fff0f723e */ /* 0x000fe400020006ff */
[----:B0-2---:R-:W-:-:S03]  /*3f10*/  PRMT R12, RZ, 0x7610, R12 ;  /* 0x00007610ff0c7816 */ /* 0x005fc6000000000c */
[----:B------:R-:W-:-:S05]  /*3f20*/  HADD2.F32 R15, -RZ, R15.H0_H0 ;  /* 0x2000000fff0f7230 */ /* 0x000fca0000004100 */
[----:B------:R-:W-:-:S04]  /*3f30*/  FMUL R15, R15, R10 ;  /* 0x0000000a0f0f7220 */ /* 0x000fc80000400000 */
[----:B------:R-:W-:-:S05]  /*3f40*/  FFMA R15, R18, R3, R15 ;  /* 0x00000003120f7223 */ /* 0x000fca000000000f */
[----:B------:R-:W-:-:S05]  /*3f50*/  F2FP.SATFINITE.E4M3.F32.PACK_AB_MERGE_C R15, RZ, R15, RZ ;  /* 0x0000000fff0f723e */ /* 0x000fca00048070ff */
[----:B------:R0:W-:Y:S01]  /*3f60*/  @!P3 STG.E.U8 desc[UR18][R8.64+0x39], R15 ;  /* 0x0000390f0800b986 */ /* 0x0001e2000c101112 */
[----:B------:R-:W-:Y:S05]  /*3f70*/  @P0 BRA `(.L_x_94) ;  /* 0x0000000000040947 */ /* 0x000fea0003800000 */
[----:B------:R2:W5:Y:S02]  /*3f80*/  LDG.E.U8 R12, desc[UR18][R16.64+0x38] ;  /* 0x00003812100c7981 */ /* 0x000564000c1e1100 */
.L_x_94:
[----:B------:R-:W-:Y:S05]  /*3f90*/  BSYNC B1 ;  /* 0x0000000000017941 */ /* 0x000fea0003800000 */
.L_x_93:
[----:B-----5:R-:W-:Y:S01]  /*3fa0*/  LOP3.LUT R12, R12, 0xff, RZ, 0xc0, !PT ;  /* 0x000000ff0c0c7812 */ /* 0x020fe200078ec0ff */
[----:B------:R-:W-:Y:S01]  /*3fb0*/  BSSY B1, `(.L_x_95) ;  /* 0x000000b000017945 */ /* 0x000fe20003800000 */
[----:B------:R-:W-:Y:S02]  /*3fc0*/  ISETP.LT.OR P1, PT, R25, 0x9, !P1 ;  /* 0x000000091900780c */ /* 0x000fe40004f21670 */
[----:B------:R-:W-:-:S05]  /*3fd0*/  F2FP.F16.E4M3.UNPACK_B R12, R12 ;  /* 0x0000000cff0c723e */ /* 0x000fca00020006ff */
[----:B01----:R-:W-:-:S05]  /*3fe0*/  HADD2.F32 R9, -RZ, R12.H0_H0 ;  /* 0x2000000cff097230 */ /* 0x003fca0000004100 */
[----:B------:R-:W-:-:S04]  /*3ff0*/  FMUL R8, R9, R10 ;  /* 0x0000000a09087220 */ /* 0x000fc80000400000 */
[----:B------:R-:W-:-:S05]  /*4000*/  FFMA R8, R11, R3, R8 ;  /* 0x000000030b087223 */ /* 0x000fca0000000008 */
[----:B------:R-:W-:Y:S02]  /*4010*/  F2FP.SATFINITE.E4M3.F32.PACK_AB_MERGE_C R9, RZ, R8, RZ ;  /* 0x00000008ff09723e */ /* 0x000fe400048070ff */
[----:B------:R-:W-:-:S03]  /*4020*/  PRMT R8, RZ, 0x7610, R8 ;  /* 0x00007610ff087816 */ /* 0x000fc60000000008 */
[----:B------:R0:W-:Y:S01]  /*4030*/  @!P0 STG.E.U8 desc[UR18][R6.64+0x38], R9 ;  /* 0x0000380906008986 */ /* 0x0001e2000c101112 */
[----:B------:R-:W-:Y:S05]  /*4040*/  @P1 BRA `(.L_x_96) ;  /* 0x0000000000041947 */ /* 0x000fea0003800000 */
[----:B------:R1:W5:Y:S02]  /*4050*/  LDG.E.U8 R8, desc[UR18][R16.64+0x39] ;  /* 0x0000391210087981 */ /* 0x000364000c1e1100 */
.L_x_96:
[----:B------:R-:W-:Y:S05]  /*4060*/  BSYNC B1 ;  /* 0x0000000000017941 */ /* 0x000fea0003800000 */
.L_x_95:
[----:B------:R-:W-:Y:S05]  /*4070*/  @P1 BRA `(.L_x_97) ;  /* 0x0000000800601947 */ /* 0x000fea0003800000 */
[----:B-----5:R-:W-:-:S04]  /*4080*/  LOP3.LUT R8, R8, 0xff, RZ, 0xc0, !PT ;  /* 0x000000ff08087812 */ /* 0x020fc800078ec0ff */
[----:B------:R-:W-:-:S05]  /*4090*/  F2FP.F16.E4M3.UNPACK_B R8, R8 ;  /* 0x00000008ff08723e */ /* 0x000fca00020006ff */
[----:B0-----:R-:W-:-:S05]  /*40a0*/  HADD2.F32 R9, -RZ, R8.H0_H0 ;  /* 0x20000008ff097230 */ /* 0x001fca0000004100 */
[----:B------:R-:W-:-:S04]  /*40b0*/  FMUL R9, R9, R10 ;  /* 0x0000000a09097220 */ /* 0x000fc80000400000 */
[----:B------:R-:W-:-:S05]  /*40c0*/  FFMA R9, R14, R3, R9 ;  /* 0x000000030e097223 */ /* 0x000fca0000000009 */
[----:B------:R-:W-:-:S05]  /*40d0*/  F2FP.SATFINITE.E4M3.F32.PACK_AB_MERGE_C R9, RZ, R9, RZ ;  /* 0x00000009ff09723e */ /* 0x000fca00048070ff */
[----:B------:R0:W-:Y:S01]  /*40e0*/  STG.E.U8 desc[UR18][R6.64+0x39], R9 ;  /* 0x0000390906007986 */ /* 0x0001e2000c101112 */
[----:B------:R-:W-:Y:S05]  /*40f0*/  BRA `(.L_x_97) ;  /* 0x0000000800407947 */ /* 0x000fea0003800000 */
.L_x_32:
[C---:B------:R-:W-:Y:S01]  /*4100*/  ISETP.GE.AND P3, PT, R26.reuse, 0x1, PT ;  /* 0x000000011a00780c */ /* 0x040fe20003f66270 */
[-C--:B--2---:R-:W-:Y:S01]  /*4110*/  FMUL R79, R79, R3.reuse ;  /* 0x000000034f4f7220 */ /* 0x084fe20000400000 */
[----:B------:R-:W-:Y:S01]  /*4120*/  ISETP.GE.AND P0, PT, R26, 0x2, PT ;  /* 0x000000021a00780c */ /* 0x000fe20003f06270 */
[-C--:B------:R-:W-:Y:S01]  /*4130*/  FMUL R78, R78, R3.reuse ;  /* 0x000000034e4e7220 */ /* 0x080fe20000400000 */
[----:B------:R-:W-:Y:S01]  /*4140*/  ISETP.LT.OR P1, PT, R25, 0x1, !P3 ;  /* 0x000000011900780c */ /* 0x000fe20005f21670 */
[-C--:B------:R-:W-:Y:S01]  /*4150*/  FMUL R77, R77, R3.reuse ;  /* 0x000000034d4d7220 */ /* 0x080fe20000400000 */
[C---:B------:R-:W-:Y:S01]  /*4160*/  ISETP.LT.OR P2, PT, R25.reuse, 0x1, !P0 ;  /* 0x000000011900780c */ /* 0x040fe20004741670 */
[-C--:B------:R-:W-:Y:S01]  /*4170*/  FMUL R76, R76, R3.reuse ;  /* 0x000000034c4c7220 */ /* 0x080fe20000400000 */
[----:B------:R-:W-:Y:S01]  /*4180*/  ISETP.LT.OR P3, PT, R25, 0x9, !P3 ;  /* 0x000000091900780c */ /* 0x000fe20005f61670 */
[----:B------:R-:W-:Y:S01]  /*4190*/  FMUL R75, R75, R3 ;  /* 0x000000034b4b7220 */ /* 0x000fe20000400000 */
[----:B------:R-:W-:Y:S01]  /*41a0*/  F2FP.SATFINITE.E4M3.F32.PACK_AB_MERGE_C R79, RZ, R79, RZ ;  /* 0x0000004fff4f723e */ /* 0x000fe200048070ff */
[-C--:B------:R-:W-:Y:S01]  /*41b0*/  FMUL R74, R74, R3.reuse ;  /* 0x000000034a4a7220 */ /* 0x080fe20000400000 */
[----:B------:R-:W-:Y:S01]  /*41c0*/  F2FP.SATFINITE.E4M3.F32.PACK_AB_MERGE_C R13, RZ, R78, RZ ;  /* 0x0000004eff0d723e */ /* 0x000fe200048070ff */
[----:B------:R-:W-:Y:S01]  /*41d0*/  FMUL R73, R73, R3 ;  /* 0x0000000349497220 */ /* 0x000fe20000400000 */
[----:B------:R-:W-:Y:S01]  /*41e0*/  F2FP.SATFINITE.E4M3.F32.PACK_AB_MERGE_C R77, RZ, R77, RZ ;  /* 0x0000004dff4d723e */ /* 0x000fe200048070ff */
[-C--:B------:R-:W-:Y:S01]  /*41f0*/  FMUL R72, R72, R3.reuse ;  /* 0x0000000348487220 */ /* 0x080fe20000400000 */
[----:B------:R-:W-:Y:S01]  /*4200*/  ISETP.LT.OR P0, PT, R25, 0x9, !P0 ;  /* 0x000000091900780c */ /* 0x000fe20004701670 */
[----:B------:R-:W-:Y:S01]  /*4210*/  @!P1 STG.E.U8 desc[UR18][R8.64], R79 ;  /* 0x0000004f08009986 */ /* 0x000fe2000c101112 */
[C---:B------:R-:W-:Y:S01]  /*4220*/  ISETP.GE.AND P1, PT, R26.reuse, 0x9, PT ;  /* 0x000000091a00780c */ /* 0x040fe20003f26270 */
[----:B------:R-:W-:Y:S01]  /*4230*/  FMUL R71, R71, R3 ;  /* 0x0000000347477220 */ /* 0x000fe20000400000 */
[----:B------:R-:W-:Y:S01]  /*4240*/  F2FP.SATFINITE.E4M3.F32.PACK_AB_MERGE_C R75, RZ, R75, RZ ;  /* 0x0000004bff4b723e */ /* 0x000fe200048070ff */
[----:B------:R0:W-:Y:S01]  /*4250*/  @!P2 STG.E.U8 desc[UR18][R8.64+0x1], R13 ;  /* 0x0000010d0800a986 */ /* 0x0001e2000c101112 */
[----:B------:R-:W-:Y:S01]  /*4260*/  ISETP.GE.AND P2, PT, R26, 0xa, PT ;  /* 0x0000000a1a00780c */ /* 0x000fe20003f46270 */
[-C--:B------:R-:W-:Y:S01]  /*4270*/  FMUL R70, R70, R3.reuse ;  /* 0x0000000346467220 */ /* 0x080fe20000400000 */
[----:B------:R-:W-:Y:S01]  /*4280*/  F2FP.SATFINITE.E4M3.F32.PACK_AB_MERGE_C R17, RZ, R74, RZ ;  /* 0x0000004aff11723e */ /* 0x000fe200048070ff */
[----:B------:R-:W-:Y:S01]  /*4290*/  @!P3 STG.E.U8 desc[UR18][R6.64], R77 ;  /* 0x0000004d0600b986 */ /* 0x000fe2000c101112 */
[C---:B------:R-:W-:Y:S01]  /*42a0*/  ISETP.LT.OR P3, PT, R25.reuse, 0x1, !P1 ;  /* 0x000000011900780c */ /* 0x040fe20004f61670 */
[-C--:B------:R-:W-:Y:S01]  /*42b0*/  FMUL R68, R68, R3.reuse ;  /* 0x0000000344447220 */ /* 0x080fe20000400000 */
[----:B------:R-:W-:Y:S01]  /*42c0*/  ISETP.LT.OR P5, PT, R25, 0x1, !P2 ;  /* 0x000000011900780c */ /* 0x000fe200057a1670 */
[-C--:B------:R-:W-:Y:S01]  /*42d0*/  FMUL R67, R67, R3.reuse ;  /* 0x0000000343437220 */ /* 0x080fe20000400000 */
[----:B------:R-:W-:Y:S01]  /*42e0*/  ISETP.LT.OR P1, PT, R25, 0x9, !P1 ;  /* 0x000000091900780c */ /* 0x000fe20004f21670 */
[----:B------:R-:W-:Y:S01]  /*42f0*/  FMUL R65, R65, R3 ;  /* 0x0000000341417220 */ /* 0x000fe20000400000 */
[----:B------:R-:W-:Y:S01]  /*4300*/  F2FP.SATFINITE.E4M3.F32.PACK_AB_MERGE_C R73, RZ, R73, RZ ;  /* 0x00000049ff49723e */ /* 0x000fe200048070ff */
[-C--:B------:R-:W-:Y:S01]  /*4310*/  FMUL R66, R66, R3.reuse ;  /* 0x0000000342427220 */ /* 0x080fe20000400000 */
[----:B0-----:R-:W-:Y:S01]  /*4320*/  F2FP.SATFINITE.E4M3.F32.PACK_AB_MERGE_C R13, RZ, R76, RZ ;  /* 0x0000004cff0d723e */ /* 0x001fe200048070ff */
[-C--:B------:R-:W-:Y:S01]  /*4330*/  FMUL R64, R64, R3.reuse ;  /* 0x0000000340407220 */ /* 0x080fe20000400000 */
[----:B------:R-:W-:Y:S01]  /*4340*/  ISETP.LT.OR P2, PT, R25, 0x9, !P2 ;  /* 0x000000091900780c */ /* 0x000fe20005741670 */
[-C--:B------:R-:W-:Y:S01]  /*4350*/  FMUL R63, R63, R3.reuse ;  /* 0x000000033f3f7220 */ /* 0x080fe20000400000 */
[----:B------:R-:W-:Y:S01]  /*4360*/  F2FP.SATFINITE.E4M3.F32.PACK_AB_MERGE_C R27, RZ, R72, RZ ;  /* 0x00000048ff1b723e */ /* 0x000fe200048070ff */
[----:B------:R0:W-:Y:S01]  /*4370*/  @!P0 STG.E.U8 desc[UR18][R6.64+0x1], R13 ;  /* 0x0000010d06008986 */ /* 0x0001e2000c101112 */
[C---:B------:R-:W-:Y:S01]  /*4380*/  ISETP.GE.AND P0, PT, R26.reuse, 0x11, PT ;  /* 0x000000111a00780c */ /* 0x040fe20003f06270 */
[----:B------:R-:W-:Y:S01]  /*4390*/  FMUL R61, R61, R3 ;  /* 0x000000033d3d7220 */ /* 0x000fe20000400000 */
[----:B------:R-:W-:Y:S01]  /*43a0*/  F2FP.SATFINITE.E4M3.F32.PACK_AB_MERGE_C R71, RZ, R71, RZ ;  /* 0x00000047ff47723e */ /* 0x000fe200048070ff */
[----:B------:R-:W-:Y:S01]  /*43b0*/  @!P3 STG.E.U8 desc[UR18][R8.64+0x8], R75 ;  /* 0x0000084b0800b986 */ /* 0x000fe2000c101112 */
[----:B------:R-:W-:Y:S01]  /*43c0*/  ISETP.GE.AND P3, PT, R26, 0x12, PT ;  /* 0x000000121a00780c */ /* 0x000fe20003f66270 */
[----:B------:R-:W-:Y:S01]  /*43d0*/  FMUL R62, R62, R3 ;  /* 0x000000033e3e7220 */ /* 0x000fe20000400000 */
[----:B------:R-:W-:Y:S01]  /*43e0*/  F2FP.SATFINITE.E4M3.F32.PACK_AB_MERGE_C R67, RZ, R67, RZ ;  /* 0x00000043ff43723e */ /* 0x000fe200048070ff */
[----:B------:R1:W-:Y:S01]  /*43f0*/  @!P5 STG.E.U8 desc[UR18][R8.64+0x9], R17 ;  /* 0x000009110800d986 */ /* 0x0003e2000c101112 */
[----:B------:R-:W-:Y:S01]  /*4400*/  ISETP.LT.OR P5, PT, R25, 0x1, !P3 ;  /* 0x000000011900780c */ /* 0x000fe20005fa1670 */
[-C--:B------:R-:W-:Y:S01]  /*4410*/  FMUL R59, R59, R3.reuse ;  /* 0x000000033b3b7220 */ /* 0x080fe20000400000 */
[C---:B------:R-:W-:Y:S01]  /*4420*/  ISETP.LT.OR P3, PT, R25.reuse, 0x9, !P3 ;  /* 0x000000091900780c */ /* 0x040fe20005f61670 */
[----:B------:R-:W-:Y:S01]  /*4430*/  @!P1 STG.E.U8 desc[UR18][R6.64+0x8], R73 ;  /* 0x0000084906009986 */ /* 0x000fe2000c101112 */
[----:B------:R-:W-:Y:S01]  /*4440*/  ISETP.LT.OR P1, PT, R25, 0x1, !P0 ;  /* 0x000000011900780c */ /* 0x000fe20004721670 */
[-C--:B------:R-:W-:Y:S01]  /*4450*/  FMUL R60, R60, R3.reuse ;  /* 0x000000033c3c7220 */ /* 0x080fe20000400000 */
[----:B0-----:R-:W-:Y:S01]  /*4460*/  F2FP.SATFINITE.E4M3.F32.PACK_AB_MERGE_C R13, RZ, R70, RZ ;  /* 0x00000046ff0d723e */ /* 0x001fe200048070ff */
[----:B------:R-:W-:Y:S01]  /*4470*/  @!P2 STG.E.U8 desc[UR18][R6.64+0x9], R27 ;  /* 0x0000091b0600a986 */ /* 0x000fe2000c101112 */
[----:B------:R-:W-:Y:S01]  /*4480*/  ISETP.GE.AND P2, PT, R26, 0x19, PT ;  /* 0x000000191a00780c */ /* 0x000fe20003f46270 */
[-C--:B------:R-:W-:Y:S01]  /*4490*/  FMUL R57, R57, R3.reuse ;  /* 0x0000000339397220 */ /* 0x080fe20000400000 */
[C---:B------:R-:W-:Y:S01]  /*44a0*/  ISETP.LT.OR P0, PT, R25.reuse, 0x9, !P0 ;  /* 0x000000091900780c */ /* 0x040fe20004701670 */
[-C--:B------:R-:W-:Y:S01]  /*44b0*/  FMUL R58, R58, R3.reuse ;  /* 0x000000033a3a7220 */ /* 0x080fe20000400000 */
[----:B------:R-:W-:Y:S01]  /*44c0*/  ISETP.LT.OR P6, PT, R25, 0x1, !P2 ;  /* 0x000000011900780c */ /* 0x000fe200057c1670 */
[----:B------:R0:W-:Y:S01]  /*44d0*/  @!P5 STG.E.U8 desc[UR18][R8.64+0x11], R13 ;  /* 0x0000110d0800d986 */ /* 0x0001e2000c101112 */
[----:B-1----:R-:W-:Y:S01]  /*44e0*/  F2FP.SATFINITE.E4M3.F32.PACK_AB_MERGE_C R17, RZ, R68, RZ ;  /* 0x00000044ff11723e */ /* 0x002fe200048070ff */
[----:B------:R-:W-:Y:S01]  /*44f0*/  FMUL R56, R56, R3 ;  /* 0x0000000338387220 */ /* 0x000fe20000400000 */
[----:B------:R-:W-:Y:S01]  /*4500*/  F2FP.SATFINITE.E4M3.F32.PACK_AB_MERGE_C R65, RZ, R65, RZ ;  /* 0x00000041ff41723e */ /* 0x000fe200048070ff */
[----:B------:R-:W-:Y:S01]  /*4510*/  @!P1 STG.E.U8 desc[UR18][R8.64+0x10], R71 ;  /* 0x0000104708009986 */ /* 0x000fe2000c101112 */
[----:B------:R-:W-:Y:S01]  /*4520*/  ISETP.GE.AND P1, PT, R26, 0x1a, PT ;  /* 0x0000001a1a00780c */ /* 0x000fe20003f26270 */
[-C--:B------:R-:W-:Y:S01]  /*4530*/  FMUL R23, R23, R3.reuse ;  /* 0x0000000317177220 */ /* 0x080fe20000400000 */
[C---:B------:R-:W-:Y:S01]  /*4540*/  ISETP.LT.OR P2, PT, R25.reuse, 0x9, !P2 ;  /* 0x000000091900780c */ /* 0x040fe20005741670 */
[----:B------:R1:W-:Y:S01]  /*4550*/  @!P3 STG.E.U8 desc[UR18][R6.64+0x11], R17 ;  /* 0x000011110600b986 */ /* 0x0003e2000c101112 */
[----:B------:R-:W-:Y:S01]  /*4560*/  ISETP.LT.OR P5, PT, R25, 0x1, !P1 ;  /* 0x000000011900780c */ /* 0x000fe20004fa1670 */
[-C--:B------:R-:W-:Y:S01]  /*4570*/  FMUL R21, R21, R3.reuse ;  /* 0x0000000315157220 */ /* 0x080fe20000400000 */
[----:B------:R-:W-:Y:S01]  /*4580*/  ISETP.LT.OR P3, PT, R25, 0x9, !P1 ;  /* 0x000000091900780c */ /* 0x000fe20004f61670 */
[----:B------:R-:W-:Y:S01]  /*4590*/  @!P0 STG.E.U8 desc[UR18][R6.64+0x10], R67 ;  /* 0x0000104306008986 */ /* 0x000fe2000c101112 */
[----:B0-----:R-:W-:Y:S01]  /*45a0*/  F2FP.SATFINITE.E4M3.F32.PACK_AB_MERGE_C R13, RZ, R66, RZ ;  /* 0x00000042ff0d723e */ /* 0x001fe200048070ff */
[-C--:B------:R-:W-:Y:S01]  /*45b0*/  FMUL R22, R22, R3.reuse ;  /* 0x0000000316167220 */ /* 0x080fe20000400000 */
[C---:B------:R-:W-:Y:S01]  /*45c0*/  ISETP.GE.AND P0, PT, R26.reuse, 0x21, PT ;  /* 0x000000211a00780c */ /* 0x040fe20003f06270 */
[----:B------:R-:W-:Y:S01]  /*45d0*/  @!P6 STG.E.U8 desc[UR18][R8.64+0x18], R65 ;  /* 0x000018410800e986 */ /* 0x000fe2000c101112 */
[----:B------:R-:W-:Y:S01]  /*45e0*/  ISETP.GE.AND P1, PT, R26, 0x22, PT ;  /* 0x000000221a00780c */ /* 0x000fe20003f26270 */
[-C--:B------:R-:W-:Y:S01]  /*45f0*/  FMUL R19, R19, R3.reuse ;  /* 0x0000000313137220 */ /* 0x080fe20000400000 */
[C---:B------:R-:W-:Y:S01]  /*4600*/  ISETP.LT.OR P6, PT, R25.reuse, 0x1, !P0 ;  /* 0x000000011900780c */ /* 0x040fe200047c1670 */
[-C--:B------:R-:W-:Y:S01]  /*4610*/  FMUL R20, R20, R3.reuse ;  /* 0x0000000314147220 */ /* 0x080fe20000400000 */
[----:B-1----:R-:W-:Y:S01]  /*4620*/  F2FP.SATFINITE.E4M3.F32.PACK_AB_MERGE_C R17, RZ, R64, RZ ;  /* 0x00000040ff11723e */ /* 0x002fe200048070ff */
[----:B------:R0:W-:Y:S01]  /*4630*/  @!P5 STG.E.U8 desc[UR18][R8.64+0x19], R13 ;  /* 0x0000190d0800d986 */ /* 0x0001e2000c101112 */
[----:B------:R-:W-:Y:S01]  /*4640*/  ISETP.LT.OR P5, PT, R25, 0x1, !P1 ;  /* 0x000000011900780c */ /* 0x000fe20004fa1670 */
[----:B------:R-:W-:Y:S01]  /*4650*/  FMUL R15, R15, R3 ;  /* 0x000000030f0f7220 */ /* 0x000fe20000400000 */
[----:B------:R-:W-:Y:S01]  /*4660*/  F2FP.SATFINITE.E4M3.F32.PACK_AB_MERGE_C R63, RZ, R63, RZ ;  /* 0x0000003fff3f723e */ /* 0x000fe200048070ff */
[----:B------:R1:W-:Y:S01]  /*4670*/  @!P3 STG.E.U8 desc[UR18][R6.64+0x19], R17 ;  /* 0x000019110600b986 */ /* 0x0003e2000c101112 */
[----:B------:R-:W-:Y:S01]  /*4680*/  F2FP.SATFINITE.E4M3.F32.PACK_AB_MERGE_C R61, RZ, R61, RZ ;  /* 0x0000003dff3d723e */ /* 0x000fe200048070ff */
[-C--:B------:R-:W-:Y:S01]  /*4690*/  FMUL R18, R18, R3.reuse ;  /* 0x0000000312127220 */ /* 0x080fe20000400000 */
[----:B------:R-:W-:Y:S01]  /*46a0*/  F2FP.SATFINITE.E4M3.F32.PACK_AB_MERGE_C R27, RZ, R62, RZ ;  /* 0x0000003eff1b723e */ /* 0x000fe200048070ff */
[----:B------:R-:W-:Y:S01]  /*46b0*/  @!P2 STG.E.U8 desc[UR18][R6.64+0x18], R63 ;  /* 0x0000183f0600a986 */ /* 0x000fe2000c101112 */
[----:B------:R-:W-:Y:S01]  /*46c0*/  ISETP.LT.OR P3, PT, R25, 0x9, !P1 ;  /* 0x000000091900780c */ /* 0x000fe20004f61670 */
[-C--:B------:R-:W-:Y:S01]  /*46d0*/  FMUL R11, R11, R3.reuse ;  /* 0x000000030b0b7220 */ /* 0x080fe20000400000 */
[----:B------:R-:W-:Y:S01]  /*46e0*/  ISETP.GE.AND P2, PT, R26, 0x29, PT ;  /* 0x000000291a00780c */ /* 0x000fe20003f46270 */
[----:B------:R-:W-:Y:S01]  /*46f0*/  @!P6 STG.E.U8 desc[UR18][R8.64+0x20], R61 ;  /* 0x0000203d0800e986 */ /* 0x000fe2000c101112 */
[C---:B------:R-:W-:Y:S01]  /*4700*/  ISETP.LT.OR P0, PT, R25.reuse, 0x9, !P0 ;  /* 0x000000091900780c */ /* 0x040fe20004701670 */
[----:B------:R-:W-:Y:S01]  /*4710*/  FMUL R14, R14, R3 ;  /* 0x000000030e0e7220 */ /* 0x000fe20000400000 */
[----:B------:R-:W-:Y:S01]  /*4720*/  ISETP.GE.AND P1, PT, R26, 0x2a, PT ;  /* 0x0000002a1a00780c */ /* 0x000fe20003f26270 */
[----:B------:R-:W-:Y:S01]  /*4730*/  @!P5 STG.E.U8 desc[UR18][R8.64+0x21], R27 ;  /* 0x0000211b0800d986 */ /* 0x000fe2000c101112 */
[----:B------:R-:W-:-:S02]  /*4740*/  ISETP.LT.OR P6, PT, R25, 0x1, !P2 ;  /* 0x000000011900780c */ /* 0x000fc400057c1670 */
[C---:B------:R-:W-:Y:S02]  /*4750*/  ISETP.LT.OR P5, PT, R25.reuse, 0x1, !P1 ;  /* 0x000000011900780c */ /* 0x040fe40004fa1670 */
[----:B------:R-:W-:Y:S02]  /*4760*/  F2FP.SATFINITE.E4M3.F32.PACK_AB_MERGE_C R59, RZ, R59, RZ ;  /* 0x0000003bff3b723e */ /* 0x000fe400048070ff */
[----:B0-----:R-:W-:Y:S02]  /*4770*/  F2FP.SATFINITE.E4M3.F32.PACK_AB_MERGE_C R13, RZ, R60, RZ ;  /* 0x0000003cff0d723e */ /* 0x001fe400048070ff */
[----:B------:R-:W-:Y:S01]  /*4780*/  F2FP.SATFINITE.E4M3.F32.PACK_AB_MERGE_C R57, RZ, R57, RZ ;  /* 0x00000039ff39723e */ /* 0x000fe200048070ff */
[----:B------:R-:W-:Y:S01]  /*4790*/  @!P0 STG.E.U8 desc[UR18][R6.64+0x20], R59 ;  /* 0x0000203b06008986 */ /* 0x000fe2000c101112 */
[----:B-1----:R-:W-:Y:S02]  /*47a0*/  F2FP.SATFINITE.E4M3.F32.PACK_AB_MERGE_C R17, RZ, R58, RZ ;  /* 0x0000003aff11723e */ /* 0x002fe400048070ff */
[C---:B------:R-:W-:Y:S01]  /*47b0*/  ISETP.LT.OR P1, PT, R25.reuse, 0x9, !P1 ;  /* 0x000000091900780c */ /* 0x040fe20004f21670 */
[----:B------:R0:W-:Y:S01]  /*47c0*/  @!P3 STG.E.U8 desc[UR18][R6.64+0x21], R13 ;  /* 0x0000210d0600b986 */ /* 0x0001e2000c101112 */
[----:B------:R-:W-:-:S02]  /*47d0*/  ISETP.LT.OR P2, PT, R25, 0x9, !P2 ;  /* 0x000000091900780c */ /* 0x000fc40005741670 */
[C---:B------:R-:W-:Y:S01]  /*47e0*/  ISETP.GE.AND P3, PT, R26.reuse, 0x31, PT ;  /* 0x000000311a00780c */ /* 0x040fe20003f66270 */
[----:B------:R-:W-:Y:S01]  /*47f0*/  @!P6 STG.E.U8 desc[UR18][R8.64+0x28], R57 ;  /* 0x000028390800e986 */ /* 0x000fe2000c101112 */
[----:B------:R-:W-:Y:S02]  /*4800*/  ISETP.GE.AND P0, PT, R26, 0x32, PT ;  /* 0x000000321a00780c */ /* 0x000fe40003f06270 */
[----:B------:R-:W-:Y:S01]  /*4810*/  F2FP.SATFINITE.E4M3.F32.PACK_AB_MERGE_C R23, RZ, R23, RZ ;  /* 0x00000017ff17723e */ /* 0x000fe200048070ff */
[----:B------:R1:W-:Y:S01]  /*4820*/  @!P5 STG.E.U8 desc[UR18][R8.64+0x29], R17 ;  /* 0x000029110800d986 */ /* 0x0003e2000c101112 */
[C---:B------:R-:W-:Y:S02]  /*4830*/  ISETP.LT.OR P5, PT, R25.reuse, 0x1, !P3 ;  /* 0x000000011900780c */ /* 0x040fe40005fa1670 */
[----:B------:R-:W-:Y:S02]  /*4840*/  ISETP.LT.OR P6, PT, R25, 0x1, !P0 ;  /* 0x000000011900780c */ /* 0x000fe400047c1670 */
[----:B0-----:R-:W-:Y:S01]  /*4850*/  F2FP.SATFINITE.E4M3.F32.PACK_AB_MERGE_C R13, RZ, R56, RZ ;  /* 0x00000038ff0d723e */ /* 0x001fe200048070ff */
[----:B------:R-:W-:Y:S01]  /*4860*/  @!P2 STG.E.U8 desc[UR18][R6.64+0x28], R23 ;  /* 0x000028170600a986 */ /* 0x000fe2000c101112 */
[----:B------:R-:W-:-:S02]  /*4870*/  F2FP.SATFINITE.E4M3.F32.PACK_AB_MERGE_C R21, RZ, R21, RZ ;  /* 0x00000015ff15723e */ /* 0x000fc400048070ff */
[C---:B------:R-:W-:Y:S01]  /*4880*/  ISETP.GE.AND P2, PT, R26.reuse, 0x3a, PT ;  /* 0x0000003a1a00780c */ /* 0x040fe20003f46270 */
[----:B------:R0:W-:Y:S01]  /*4890*/  @!P1 STG.E.U8 desc[UR18][R6.64+0x29], R13 ;  /* 0x0000290d06009986 */ /* 0x0001e2000c101112 */
[C---:B------:R-:W-:Y:S02]  /*48a0*/  ISETP.LT.OR P1, PT, R25.reuse, 0x9, !P3 ;  /* 0x000000091900780c */ /* 0x040fe40005f21670 */
[----:B-1----:R-:W-:Y:S01]  /*48b0*/  F2FP.SATFINITE.E4M3.F32.PACK_AB_MERGE_C R17, RZ, R22, RZ ;  /* 0x00000016ff11723e */ /* 0x002fe200048070ff */
[----:B------:R-:W-:Y:S01]  /*48c0*/  @!P5 STG.E.U8 desc[UR18][R8.64+0x30], R21 ;  /* 0x000030150800d986 */ /* 0x000fe2000c101112 */
[----:B------:R-:W-:Y:S02]  /*48d0*/  ISETP.GE.AND P3, PT, R26, 0x39, PT ;  /* 0x000000391a00780c */ /* 0x000fe40003f66270 */
[C---:B------:R-:W-:Y:S01]  /*48e0*/  ISETP.LT.OR P0, PT, R25.reuse, 0x9, !P0 ;  /* 0x000000091900780c */ /* 0x040fe20004701670 */
[----:B------:R1:W-:Y:S01]  /*48f0*/  @!P6 STG.E.U8 desc[UR18][R8.64+0x31], R17 ;  /* 0x000031110800e986 */ /* 0x0003e2000c101112 */
[----:B------:R-:W-:-:S02]  /*4900*/  ISETP.LT.OR P5, PT, R25, 0x1, !P3 ;  /* 0x000000011900780c */ /* 0x000fc40005fa1670 */
[C---:B------:R-:W-:Y:S02]  /*4910*/  ISETP.LT.OR P6, PT, R25.reuse, 0x1, !P2 ;  /* 0x000000011900780c */ /* 0x040fe400057c1670 */
[C---:B------:R-:W-:Y:S02]  /*4920*/  ISETP.LT.OR P3, PT, R25.reuse, 0x9, !P3 ;  /* 0x000000091900780c */ /* 0x040fe40005f61670 */
[----:B------:R-:W-:Y:S02]  /*4930*/  ISETP.LT.OR P2, PT, R25, 0x9, !P2 ;  /* 0x000000091900780c */ /* 0x000fe40005741670 */
[----:B------:R-:W-:Y:S02]  /*4940*/  F2FP.SATFINITE.E4M3.F32.PACK_AB_MERGE_C R19, RZ, R19, RZ ;  /* 0x00000013ff13723e */ /* 0x000fe400048070ff */
[----:B0-----:R-:W-:Y:S02]  /*4950*/  F2FP.SATFINITE.E4M3.F32.PACK_AB_MERGE_C R13, RZ, R20, RZ ;  /* 0x00000014ff0d723e */ /* 0x001fe400048070ff */
[----:B------:R-:W-:Y:S01]  /*4960*/  F2FP.SATFINITE.E4M3.F32.PACK_AB_MERGE_C R15, RZ, R15, RZ ;  /* 0x0000000fff0f723e */ /* 0x000fe200048070ff */
[----:B------:R0:W-:Y:S01]  /*4970*/  @!P1 STG.E.U8 desc[UR18][R6.64+0x30], R19 ;  /* 0x0000301306009986 */ /* 0x0001e2000c101112 */
[----:B-1----:R-:W-:-:S02]  /*4980*/  F2FP.SATFINITE.E4M3.F32.PACK_AB_MERGE_C R17, RZ, R18, RZ ;  /* 0x00000012ff11723e */ /* 0x002fc400048070ff */
[----:B------:R-:W-:Y:S01]  /*4990*/  F2FP.SATFINITE.E4M3.F32.PACK_AB_MERGE_C R11, RZ, R11, RZ ;  /* 0x0000000bff0b723e */ /* 0x000fe200048070ff */
[----:B------:R0:W-:Y:S01]  /*49a0*/  @!P0 STG.E.U8 desc[UR18][R6.64+0x31], R13 ;  /* 0x0000310d06008986 */ /* 0x0001e2000c101112 */
[----:B------:R-:W-:-:S03]  /*49b0*/  F2FP.SATFINITE.E4M3.F32.PACK_AB_MERGE_C R21, RZ, R14, RZ ;  /* 0x0000000eff15723e */ /* 0x000fc600048070ff */
[----:B------:R0:W-:Y:S04]  /*49c0*/  @!P5 STG.E.U8 desc[UR18][R8.64+0x38], R15 ;  /* 0x0000380f0800d986 */ /* 0x0001e8000c101112 */
[----:B------:R0:W-:Y:S04]  /*49d0*/  @!P6 STG.E.U8 desc[UR18][R8.64+0x39], R17 ;  /* 0x000039110800e986 */ /* 0x0001e8000c101112 */
[----:B------:R0:W-:Y:S04]  /*49e0*/  @!P3 STG.E.U8 desc[UR18][R6.64+0x38], R11 ;  /* 0x0000380b0600b986 */ /* 0x0001e8000c101112 */
[----:B------:R0:W-:Y:S02]  /*49f0*/  @!P2 STG.E.U8 desc[UR18][R6.64+0x39], R21 ;  /* 0x000039150600a986 */ /* 0x0001e4000c101112 */
.L_x_97:
[----:B------:R-:W-:Y:S05]  /*4a00*/  BSYNC B0 ;  /* 0x0000000000007941 */ /* 0x000fea0003800000 */
.L_x_31:
[----:B------:R-:W-:Y:S01]  /*4a10*/  ULDC UR6, c[0x0][0xc] ;  /* 0x0000030000067ab9 */ /* 0x000fe20000000800 */
[----:B------:R-:W-:Y:S01]  /*4a20*/  ULDC UR7, c[0x0][0x10] ;  /* 0x0000040000077ab9 */ /* 0x000fe20000000800 */
[----:B0-----:R-:W0:Y:S01]  /*4a30*/  LDC R9, c[0x0][0x14] ;  /* 0x00000500ff097b82 */ /* 0x001e220000000800 */
[----:B------:R-:W-:Y:S01]  /*4a40*/  UIMAD.WIDE.U32 UR6, UR6, UR7, URZ ;  /* 0x00000007060672a5 */ /* 0x000fe2000f8e003f */
[----:B------:R-:W-:Y:S02]  /*4a50*/  IMAD.MOV.U32 R6, RZ, RZ, R0 ;  /* 0x000000ffff067224 */ /* 0x000fe400078e0000 */
[----:B------:R-:W-:Y:S02]  /*4a60*/  IMAD.MOV.U32 R7, RZ, RZ, R5 ;  /* 0x000000ffff077224 */ /* 0x000fe400078e0005 */
[----:B------:R-:W-:Y:S02]  /*4a70*/  IMAD.MOV.U32 R13, RZ, RZ, -0x1 ;  /* 0xffffffffff0d7424 */ /* 0x000fe400078e00ff */
[----:B------:R-:W-:-:S02]  /*4a80*/  IMAD.MOV.U32 R69, RZ, RZ, -0x1 ;  /* 0xffffffffff457424 */ /* 0x000fc400078e00ff */
[----:B0-----:R-:W-:-:S04]  /*4a90*/  IMAD.WIDE.U32 R6, R9, UR6, R6 ;  /* 0x0000000609067c25 */ /* 0x001fc8000f8e0006 */
[----:B------:R-:W-:Y:S01]  /*4aa0*/  IMAD R5, R9, UR7, RZ ;  /* 0x0000000709057c24 */ /* 0x000fe2000f8e02ff */
[----:B------:R-:W-:Y:S01]  /*4ab0*/  ULDC.64 UR6, c[0x0][0x650] ;  /* 0x0001940000067ab9 */ /* 0x000fe20000000a00 */
[----:B------:R-:W-:Y:S01]  /*4ac0*/  IMAD.MOV.U32 R0, RZ, RZ, R6 ;  /* 0x000000ffff007224 */ /* 0x000fe200078e0006 */
[----:B------:R-:W-:Y:S01]  /*4ad0*/  ISETP.GE.U32.AND P0, PT, R6, UR6, PT ;  /* 0x0000000606007c0c */ /* 0x000fe2000bf06070 */
[----:B------:R-:W-:Y:S01]  /*4ae0*/  IMAD.IADD R5, R7, 0x1, R5 ;  /* 0x0000000107057824 */ /* 0x000fe200078e0205 */
[----:B------:R-:W-:-:S04]  /*4af0*/  PRMT R7, RZ, 0x7610, R7 ;  /* 0x00007610ff077816 */ /* 0x000fc80000000007 */
[----:B------:R-:W-:-:S13]  /*4b00*/  ISETP.GE.U32.AND.EX P0, PT, R5, UR7, PT, P0 ;  /* 0x0000000705007c0c */ /* 0x000fda000bf06100 */
[----:B------:R-:W-:Y:S05]  /*4b10*/  @P0 BRA `(.L_x_98) ;  /* 0x0000000400640947 */ /* 0x000fea0003800000 */
[----:B------:R-:W0:Y:S01]  /*4b20*/  S2R R20, SR_CTAID.X ;  /* 0x0000000000147919 */ /* 0x000e220000002500 */
[----:B------:R-:W0:Y:S01]  /*4b30*/  LDC.64 R14, c[0x0][0x628] ;  /* 0x00018a00ff0e7b82 */ /* 0x000e220000000a00 */
[----:B------:R-:W-:Y:S01]  /*4b40*/  ULDC UR6, c[0x0][0x150] ;  /* 0x0000540000067ab9 */ /* 0x000fe20000000800 */
[----:B------:R-:W-:Y:S01]  /*4b50*/  IMAD.MOV.U32 R12, RZ, RZ, R0 ;  /* 0x000000ffff0c7224 */ /* 0x000fe200078e0000 */
[----:B------:R-:W0:Y:S01]  /*4b60*/  S2R R22, SR_CTAID.Y ;  /* 0x0000000000167919 */ /* 0x000e220000002600 */
[----:B------:R-:W-:-:S04]  /*4b70*/  IMAD.MOV.U32 R13, RZ, RZ, R5 ;  /* 0x000000ffff0d7224 */ /* 0x000fc800078e0005 */
[----:B------:R-:W0:Y:S08]  /*4b80*/  LDC R23, c[0x0][0x144] ;  /* 0x00005100ff177b82 */ /* 0x000e300000000800 */
[----:B-1234-:R-:W1:Y:S08]  /*4b90*/  LDC R16, c[0x0][0x630] ;  /* 0x00018c00ff107b82 */ /* 0x01ee700000000800 */
[----:B------:R-:W2:Y:S01]  /*4ba0*/  LDC.64 R18, c[0x0][0x620] ;  /* 0x00018800ff127b82 */ /* 0x000ea20000000a00 */
[----:B0-----:R-:W-:-:S04]  /*4bb0*/  ISETP.NE.U32.AND P0, PT, R14, RZ, PT ;  /* 0x000000ff0e00720c */ /* 0x001fc80003f05070 */
[----:B------:R-:W-:Y:S02]  /*4bc0*/  ISETP.NE.AND.EX P0, PT, R15, RZ, PT, P0 ;  /* 0x000000ff0f00720c */ /* 0x000fe40003f05300 */
[----:B------:R-:W-:-:S05]  /*4bd0*/  I2FP.F32.U32 R6, R20 ;  /* 0x0000001400067245 */ /* 0x000fca0000201000 */
[----:B------:R-:W-:-:S04]  /*4be0*/  FMUL R6, R6, UR6 ;  /* 0x0000000606067c20 */ /* 0x000fc80008400000 */
[----:B------:R0:W3:Y:S02]  /*4bf0*/  F2I.U32.TRUNC.NTZ R21, R6 ;  /* 0x0000000600157305 */ /* 0x0000e4000020f000 */
[----:B-1----:R-:W-:Y:S05]  /*4c00*/  @!P0 BRA `(.L_x_99) ;  /* 0x0000000000288947 */ /* 0x002fea0003800000 */
[----:B------:R-:W1:Y:S02]  /*4c10*/  LDC R7, c[0x0][0x634] ;  /* 0x00018d00ff077b82 */ /* 0x000e640000000800 */
[----:B-1----:R-:W-:-:S05]  /*4c20*/  IADD3 R11, P0, R0, R7, RZ ;  /* 0x00000007000b7210 */ /* 0x002fca0007f1e0ff */
[----:B------:R-:W-:-:S04]  /*4c30*/  IMAD.X R17, RZ, RZ, R5, P0 ;  /* 0x000000ffff117224 */ /* 0x000fc800000e0605 */
[----:B0-----:R-:W-:-:S04]  /*4c40*/  IMAD.WIDE.U32 R6, R17, R14, RZ ;  /* 0x0000000e11067225 */ /* 0x001fc800078e00ff */
[----:B-----5:R-:W-:-:S04]  /*4c50*/  IMAD.WIDE.U32 R8, P0, R11, R15, R6 ;  /* 0x0000000f0b087225 */ /* 0x020fc80007800006 */
[----:B------:R-:W-:-:S04]  /*4c60*/  IMAD.WIDE.U32 R6, R11, R14, RZ ;  /* 0x0000000e0b067225 */ /* 0x000fc800078e00ff */
[----:B------:R-:W-:Y:S01]  /*4c70*/  IMAD.X R13, RZ, RZ, RZ, P0 ;  /* 0x000000ffff0d7224 */ /* 0x000fe200000e06ff */
[----:B------:R-:W-:Y:S01]  /*4c80*/  IADD3 RZ, P0, R7, R8, RZ ;  /* 0x0000000807ff7210 */ /* 0x000fe20007f1e0ff */
[----:B------:R-:W-:-:S04]  /*4c90*/  IMAD.MOV.U32 R12, RZ, RZ, R9 ;  /* 0x000000ffff0c7224 */ /* 0x000fc800078e0009 */
[----:B------:R-:W-:-:S08]  /*4ca0*/  IMAD.WIDE.U32.X R12, R17, R15, R12, P0 ;  /* 0x0000000f110c7225 */ /* 0x000fd000000e040c */
.L_x_99:
[-CC-:B------:R-:W-:Y:S01]  /*4cb0*/  SHF.R.U64 R69, R12, R16.reuse, R13.reuse ;  /* 0x000000100c457219 */ /* 0x180fe2000000120d */
[----:B------:R-:W1:Y:S01]  /*4cc0*/  LDC.64 R28, c[0x0][0x640] ;  /* 0x00019000ff1c7b82 */ /* 0x000e620000000a00 */
[----:B0-----:R-:W-:Y:S01]  /*4cd0*/  SHF.R.U32.HI R6, RZ, R16, R13 ;  /* 0x00000010ff067219 */ /* 0x001fe2000001160d */
[----:B---3--:R-:W-:Y:S01]  /*4ce0*/  IMAD.MOV R21, RZ, RZ, -R21 ;  /* 0x000000ffff157224 */ /* 0x008fe200078e0a15 */
[----:B------:R-:W-:Y:S01]  /*4cf0*/  IADD3 R9, P0, RZ, -R69, RZ ;  /* 0x80000045ff097210 */ /* 0x000fe20007f1e0ff */
[----:B------:R-:W-:Y:S01]  /*4d00*/  ULDC UR6, c[0x0][0x154] ;  /* 0x0000550000067ab9 */ /* 0x000fe20000000800 */
[----:B------:R-:W-:Y:S02]  /*4d10*/  IMAD.MOV.U32 R11, RZ, RZ, 0x1 ;  /* 0x00000001ff0b7424 */ /* 0x000fe400078e00ff */
[----:B------:R-:W-:Y:S01]  /*4d20*/  IMAD R21, R23, R21, R20 ;  /* 0x0000001517157224 */ /* 0x000fe200078e0214 */
[----:B------:R-:W0:Y:S01]  /*4d30*/  LDC R12, c[0x0][0x618] ;  /* 0x00018600ff0c7b82 */ /* 0x000e220000000800 */
[----:B------:R-:W-:-:S02]  /*4d40*/  IMAD.X R7, RZ, RZ, ~R6, P0 ;  /* 0x000000ffff077224 */ /* 0x000fc400000e0e06 */
[----:B------:R-:W-:Y:S02]  /*4d50*/  IMAD.MOV.U32 R6, RZ, RZ, R0 ;  /* 0x000000ffff067224 */ /* 0x000fe400078e0000 */
[-C--:B--2--5:R-:W-:Y:S02]  /*4d60*/  IMAD R8, R7, R18.reuse, RZ ;  /* 0x0000001207087224 */ /* 0x0a4fe400078e02ff */
[----:B------:R-:W-:Y:S01]  /*4d70*/  IMAD.MOV.U32 R7, RZ, RZ, R5 ;  /* 0x000000ffff077224 */ /* 0x000fe200078e0005 */
[----:B------:R-:W2:Y:S01]  /*4d80*/  LDC R24, c[0x0][0x608] ;  /* 0x00018200ff187b82 */ /* 0x000ea20000000800 */
[----:B------:R-:W-:-:S04]  /*4d90*/  IMAD.WIDE.U32 R6, R9, R18, R6 ;  /* 0x0000001209067225 */ /* 0x000fc800078e0006 */
[----:B------:R-:W-:-:S03]  /*4da0*/  IMAD R9, R9, R19, R8 ;  /* 0x0000001309097224 */ /* 0x000fc600078e0208 */
[----:B------:R-:W3:Y:S01]  /*4db0*/  LDC R26, c[0x0][0x658] ;  /* 0x00019600ff1a7b82 */ /* 0x000ee20000000800 */
[----:B------:R-:W-:Y:S01]  /*4dc0*/  I2FP.F32.U32 R8, R22 ;  /* 0x0000001600087245 */ /* 0x000fe20000201000 */
[----:B------:R-:W-:Y:S01]  /*4dd0*/  IMAD.IADD R7, R7, 0x1, R9 ;  /* 0x0000000107077824 */ /* 0x000fe200078e0209 */
[----:B-1----:R-:W-:Y:S01]  /*4de0*/  ISETP.NE.U32.AND P0, PT, R28, RZ, PT ;  /* 0x000000ff1c00720c */ /* 0x002fe20003f05070 */
[----:B------:R-:W-:Y:S02]  /*4df0*/  IMAD.MOV.U32 R9, RZ, RZ, -0x1 ;  /* 0xffffffffff097424 */ /* 0x000fe400078e00ff */
[----:B------:R-:W-:Y:S02]  /*4e00*/  FMUL R8, R8, UR6 ;  /* 0x0000000608087c20 */ /* 0x000fe40008400000 */
[----:B------:R-:W1:Y:S01]  /*4e10*/  LDC R19, c[0x0][0x148] ;  /* 0x00005200ff137b82 */ /* 0x000e620000000800 */
[----:B0-----:R-:W-:Y:S01]  /*4e20*/  SHF.R.U64 R16, R6, R12, R7 ;  /* 0x0000000c06107219 */ /* 0x001fe20000001207 */
[----:B------:R0:W4:Y:S01]  /*4e30*/  F2I.U32.TRUNC.NTZ R17, R8 ;  /* 0x0000000800117305 */ /* 0x000122000020f000 */
[----:B------:R-:W-:-:S02]  /*4e40*/  ISETP.NE.AND.EX P0, PT, R29, RZ, PT, P0 ;  /* 0x000000ff1d00720c */ /* 0x000fc40003f05300 */
[----:B------:R-:W-:-:S03]  /*4e50*/  SHF.R.U32.HI R7, RZ, R12, R7 ;  /* 0x0000000cff077219 */ /* 0x000fc60000011607 */
[----:B------:R-:W0:Y:S01]  /*4e60*/  LDC R20, c[0x0][0x600] ;  /* 0x00018000ff147b82 */ /* 0x000e220000000800 */
[-CC-:B--2---:R-:W-:Y:S02]  /*4e70*/  SHF.R.U64 R14, R16, R24.reuse, R7.reuse ;  /* 0x00000018100e7219 */ /* 0x184fe40000001207 */
[----:B------:R-:W-:-:S05]  /*4e80*/  SHF.R.U32.HI R7, RZ, R24, R7 ;  /* 0x00000018ff077219 */ /* 0x000fca0000011607 */
[----:B------:R-:W2:Y:S01]  /*4e90*/  LDC R25, c[0x0][0x648] ;  /* 0x00019200ff197b82 */ /* 0x000ea20000000800 */
[-CC-:B---3--:R-:W-:Y:S02]  /*4ea0*/  SHF.R.U64 R18, R14, R26.reuse, R7.reuse ;  /* 0x0000001a0e127219 */ /* 0x188fe40000001207 */
[-C--:B------:R-:W-:Y:S02]  /*4eb0*/  SHF.L.U32 R9, R9, R26.reuse, RZ ;  /* 0x0000001a09097219 */ /* 0x080fe400000006ff */
[-C--:B------:R-:W-:Y:S01]  /*4ec0*/  SHF.R.U32.HI R7, RZ, R26.reuse, R7 ;  /* 0x0000001aff077219 */ /* 0x080fe20000011607 */
[----:B------:R-:W-:Y:S01]  /*4ed0*/  IMAD.MOV.U32 R6, RZ, RZ, R18 ;  /* 0x000000ffff067224 */ /* 0x000fe200078e0012 */
[----:B------:R-:W-:Y:S01]  /*4ee0*/  SHF.L.U32 R24, R11, R26, RZ ;  /* 0x0000001a0b187219 */ /* 0x000fe200000006ff */
[----:B------:R-:W3:Y:S01]  /*4ef0*/  LDC R27, c[0x0][0x638] ;  /* 0x00018e00ff1b7b82 */ /* 0x000ee20000000800 */
[----:B------:R-:W-:-:S07]  /*4f00*/  LOP3.LUT R23, RZ, R9, RZ, 0x33, !PT ;  /* 0x00000009ff177212 */ /* 0x000fce00078e33ff */
[----:B------:R-:W0:Y:S01]  /*4f10*/  LDC R30, c[0x0][0x610] ;  /* 0x00018400ff1e7b82 */ /* 0x000e220000000800 */
[----:B----4-:R-:W-:Y:S05]  /*4f20*/  @!P0 BRA `(.L_x_100) ;  /* 0x0000000000288947 */ /* 0x010fea0003800000 */
[----:B------:R-:W4:Y:S02]  /*4f30*/  LDC R11, c[0x0][0x64c] ;  /* 0x00019300ff0b7b82 */ /* 0x000f240000000800 */
[----:B----4-:R-:W-:-:S05]  /*4f40*/  IADD3 R11, P0, R18, R11, RZ ;  /* 0x0000000b120b7210 */ /* 0x010fca0007f1e0ff */
[----:B------:R-:W-:-:S04]  /*4f50*/  IMAD.X R15, RZ, RZ, R7, P0 ;  /* 0x000000ffff0f7224 */ /* 0x000fc800000e0607 */
[----:B------:R-:W-:-:S04]  /*4f60*/  IMAD.WIDE.U32 R6, R15, R28, RZ ;  /* 0x0000001c0f067225 */ /* 0x000fc800078e00ff */
[----:B0-----:R-:W-:-:S04]  /*4f70*/  IMAD.WIDE.U32 R8, P0, R11, R29, R6 ;  /* 0x0000001d0b087225 */ /* 0x001fc80007800006 */
[----:B------:R-:W-:-:S04]  /*4f80*/  IMAD.WIDE.U32 R6, R11, R28, RZ ;  /* 0x0000001c0b067225 */ /* 0x000fc800078e00ff */
[----:B------:R-:W-:Y:S01]  /*4f90*/  IMAD.X R13, RZ, RZ, RZ, P0 ;  /* 0x000000ffff0d7224 */ /* 0x000fe200000e06ff */
[----:B------:R-:W-:Y:S01]  /*4fa0*/  IADD3 RZ, P0, R7, R8, RZ ;  /* 0x0000000807ff7210 */ /* 0x000fe20007f1e0ff */
[----:B------:R-:W-:-:S04]  /*4fb0*/  IMAD.MOV.U32 R12, RZ, RZ, R9 ;  /* 0x000000ffff0c7224 */ /* 0x000fc800078e0009 */
[----:B------:R-:W-:-:S08]  /*4fc0*/  IMAD.WIDE.U32.X R6, R15, R29, R12, P0 ;  /* 0x0000001d0f067225 */ /* 0x000fd000000e040c */
.L_x_100:
[----:B--2---:R-:W-:Y:S01]  /*4fd0*/  SHF.R.U64 R6, R6, R25, R7 ;  /* 0x0000001906067219 */ /* 0x004fe20000001207 */
[----:B0-----:R-:W-:Y:S01]  /*4fe0*/  VIADD R11, R20, 0xffffffff ;  /* 0xffffffff140b7836 */ /* 0x001fe20000000000 */
[----:B------:R-:W-:Y:S01]  /*4ff0*/  LOP3.LUT R9, R14, R23, RZ, 0xc0, !PT ;  /* 0x000000170e097212 */ /* 0x000fe200078ec0ff */
[----:B------:R-:W-:Y:S02]  /*5000*/  IMAD.MOV R17, RZ, RZ, -R17 ;  /* 0x000000ffff117224 */ /* 0x000fe400078e0a11 */
[----:B------:R-:W-:Y:S02]  /*5010*/  IMAD.MOV R7, RZ, RZ, -R6 ;  /* 0x000000ffff077224 */ /* 0x000fe400078e0a06 */
[----:B------:R-:W-:Y:S01]  /*5020*/  IMAD R24, R24, R6, R9 ;  /* 0x0000000618187224 */ /* 0x000fe200078e0209 */
[----:B------:R-:W-:Y:S01]  /*5030*/  LOP3.LUT R9, R16, R11, RZ, 0xc0, !PT ;  /* 0x0000000b10097212 */ /* 0x000fe200078ec0ff */
[----:B-1----:R-:W-:Y:S02]  /*5040*/  @P4 IMAD R21, R19, R17, R22 ;  /* 0x0000001113154224 */ /* 0x002fe400078e0216 */
[----:B---3--:R-:W-:-:S02]  /*5050*/  IMAD R6, R7, R27, R18 ;  /* 0x0000001b07067224 */ /* 0x008fc400078e0212 */
[----:B------:R-:W-:Y:S02]  /*5060*/  IMAD R24, R24, R30, R21 ;  /* 0x0000001e18187224 */ /* 0x000fe400078e0215 */
[----:B------:R-:W-:Y:S02]  /*5070*/  IMAD R9, R6, R20, R9 ;  /* 0x0000001406097224 */ /* 0x000fe400078e0209 */
[----:B------:R-:W-:-:S03]  /*5080*/  IMAD.MOV.U32 R7, RZ, RZ, 0x1 ;  /* 0x00000001ff077424 */ /* 0x000fc600078e00ff */
[----:B------:R-:W-:Y:S02]  /*5090*/  SEL R13, R9, R24, !P4 ;  /* 0x00000018090d7207 */ /* 0x000fe40006000000 */
[----:B------:R-:W-:-:S07]  /*50a0*/  SEL R24, R24, R9, !P4 ;  /* 0x0000000918187207 */ /* 0x000fce0006000000 */
.L_x_98:
[----:B------:R-:W-:Y:S01]  /*50b0*/  UIADD3 UR5, UR9, UR5, URZ ;  /* 0x0000000509057290 */ /* 0x000fe2000fffe03f */
[----:B------:R-:W-:Y:S01]  /*50c0*/  LOP3.LUT P0, RZ, R7, 0xff, RZ, 0xc0, !PT ;  /* 0x000000ff07ff7812 */ /* 0x000fe2000780c0ff */
[----:B------:R-:W-:Y:S02]  /*50d0*/  IMAD.MOV.U32 R12, RZ, RZ, R24 ;  /* 0x000000ffff0c7224 */ /* 0x000fe400078e0018 */
[----:B------:R-:W-:Y:S02]  /*50e0*/  USHF.R.U32.HI UR6, URZ, 0x2, UR5 ;  /* 0x000000023f067899 */ /* 0x000fe40008011605 */
[----:B------:R-:W-:Y:S02]  /*50f0*/  UISETP.GT.U32.AND UP1, UPT, UR5, 0x3, UPT ;  /* 0x000000030500788c */ /* 0x000fe4000bf24070 */
[----:B------:R-:W-:Y:S02]  /*5100*/  ULOP3.LUT UR6, UR6, 0x1, URZ, 0xc0, !UPT ;  /* 0x0000000106067892 */ /* 0x000fe4000f8ec03f */
[----:B------:R-:W-:-:S02]  /*5110*/  UISETP.LT.U32.AND UP1, UPT, UR9, 0x4, UP1 ;  /* 0x000000040900788c */ /* 0x000fc40008f21070 */
[----:B------:R-:W-:Y:S02]  /*5120*/  UISETP.NE.U32.AND UP0, UPT, UR6, 0x1, UPT ;  /* 0x000000010600788c */ /* 0x000fe4000bf05070 */
[----:B------:R-:W-:Y:S02]  /*5130*/  USEL UR7, URZ, 0x1, !UP1 ;  /* 0x000000013f077887 */ /* 0x000fe4000c800000 */
[----:B------:R-:W-:Y:S02]  /*5140*/  UISETP.GT.U32.AND UP0, UPT, UR9, 0x3, !UP0 ;  /* 0x000000030900788c */ /* 0x000fe4000c704070 */
[----:B------:R-:W-:Y:S02]  /*5150*/  ULOP3.LUT UR5, UR5, 0x3, URZ, 0xc0, !UPT ;  /* 0x0000000305057892 */ /* 0x000fe4000f8ec03f */
[----:B------:R-:W-:-:S04]  /*5160*/  USEL UR6, URZ, 0x1, !UP0 ;  /* 0x000000013f067887 */ /* 0x000fc8000c000000 */
[----:B------:R-:W-:Y:S01]  /*5170*/  ULOP3.LUT UR4, UR6, UR4, UR7, 0x96, !UPT ;  /* 0x0000000406047292 */ /* 0x000fe2000f8e9607 */
[----:B------:R-:W-:Y:S11]  /*5180*/  @P0 BRA `(.L_x_101) ;  /* 0xffffffbc006c0947 */ /* 0x000ff6000383ffff */
[----:B------:R-:W-:Y:S05]  /*5190*/  EXIT ;  /* 0x000000000000794d */ /* 0x000fea0003800000 */
.L_x_3:
[----:B0-----:R-:W-:Y:S01]  /*51a0*/  ULDC.64 UR4, c[0x0][0x650] ;  /* 0x0001940000047ab9 */ /* 0x001fe20000000a00 */
        /* <DEDUP_REMOVED lines=25> */
.L_x_103:
[-CC-:B------:R-:W-:Y:S01]  /*5340*/  SHF.R.U64 R17, R14, R18.reuse, R15.reuse ;  /* 0x000000120e117219 */ /* 0x180fe2000000120f */
[----:B------:R-:W0:Y:S01]  /*5350*/  LDC R16, c[0x0][0x618] ;  /* 0x00018600ff107b82 */ /* 0x000e220000000800 */
[----:B------:R-:W-:Y:S01]  /*5360*/  SHF.R.U32.HI R7, RZ, R18, R15 ;  /* 0x00000012ff077219 */ /* 0x000fe2000001160f */
[----:B------:R-:W-:Y:S01]  /*5370*/  ULDC UR4, c[0x0][0x150] ;  /* 0x0000540000047ab9 */ /* 0x000fe20000000800 */
[----:B------:R-:W-:Y:S01]  /*5380*/  IADD3 R9, P0, RZ, -R17, RZ ;  /* 0x80000011ff097210 */ /* 0x000fe20007f1e0ff */
[----:B------:R-:W-:Y:S01]  /*5390*/  IMAD.MOV.U32 R10, RZ, RZ, R0 ;  /* 0x000000ffff0a7224 */ /* 0x000fe200078e0000 */
[----:B------:R-:W-:Y:S01]  /*53a0*/  I2FP.F32.U32 R12, R6 ;  /* 0x00000006000c7245 */ /* 0x000fe20000201000 */
[----:B------:R-:W-:Y:S02]  /*53b0*/  IMAD.MOV.U32 R11, RZ, RZ, R5 ;  /* 0x000000ffff0b7224 */ /* 0x000fe400078e0005 */
[----:B------:R-:W1:Y:S01]  /*53c0*/  LDC.64 R26, c[0x0][0x640] ;  /* 0x00019000ff1a7b82 */ /* 0x000e620000000a00 */
[----:B------:R-:W-:-:S02]  /*53d0*/  IMAD.X R7, RZ, RZ, ~R7, P0 ;  /* 0x000000ffff077224 */ /* 0x000fc400000e0e07 */
[----:B------:R-:W-:Y:S01]  /*53e0*/  FMUL R13, R12, UR4 ;  /* 0x000000040c0d7c20 */ /* 0x000fe20008400000 */
[----:B------:R-:W-:Y:S01]  /*53f0*/  IMAD.WIDE.U32 R10, R9, R20, R10 ;  /* 0x00000014090a7225 */ /* 0x000fe200078e000a */
[----:B------:R-:W-:-:S03]  /*5400*/  ULDC UR4, c[0x0][0x154] ;  /* 0x0000550000047ab9 */ /* 0x000fc60000000800 */
[----:B------:R-:W-:Y:S01]  /*5410*/  IMAD R12, R7, R20, RZ ;  /* 0x00000014070c7224 */ /* 0x000fe200078e02ff */
[----:B------:R-:W2:Y:S01]  /*5420*/  LDC R15, c[0x0][0x144] ;  /* 0x00005100ff0f7b82 */ /* 0x000ea20000000800 */
[----:B------:R-:W3:Y:S02]  /*5430*/  F2I.U32.TRUNC.NTZ R13, R13 ;  /* 0x0000000d000d7305 */ /* 0x000ee4000020f000 */
[----:B------:R-:W-:Y:S02]  /*5440*/  IMAD R7, R9, R21, R12 ;  /* 0x0000001509077224 */ /* 0x000fe400078e020c */
[----:B------:R-:W-:Y:S02]  /*5450*/  IMAD.MOV.U32 R12, RZ, RZ, 0x1 ;  /* 0x00000001ff0c7424 */ /* 0x000fe400078e00ff */
[----:B------:R-:W-:Y:S01]  /*5460*/  IMAD.IADD R7, R11, 0x1, R7 ;  /* 0x000000010b077824 */ /* 0x000fe200078e0207 */
[----:B------:R-:W4:Y:S04]  /*5470*/  LDC R18, c[0x0][0x608] ;  /* 0x00018200ff127b82 */ /* 0x000f280000000800 */
[----:B0-----:R-:W-:-:S02]  /*5480*/  SHF.R.U64 R14, R10, R16, R7 ;  /* 0x000000100a0e7219 */ /* 0x001fc40000001207 */
[----:B------:R-:W-:Y:S02]  /*5490*/  I2FP.F32.U32 R10, R8 ;  /* 0x00000008000a7245 */ /* 0x000fe40000201000 */
[----:B------:R-:W0:Y:S01]  /*54a0*/  LDC R25, c[0x0][0x658] ;  /* 0x00019600ff197b82 */ /* 0x000e220000000800 */
[----:B-1----:R-:W-:Y:S01]  /*54b0*/  ISETP.NE.U32.AND P0, PT, R26, RZ, PT ;  /* 0x000000ff1a00720c */ /* 0x002fe20003f05070 */
[----:B---3--:R-:W-:Y:S01]  /*54c0*/  IMAD.MOV R9, RZ, RZ, -R13 ;  /* 0x000000ffff097224 */ /* 0x008fe200078e0a0d */
[----:B------:R-:W-:Y:S01]  /*54d0*/  SHF.R.U32.HI R7, RZ, R16, R7 ;  /* 0x00000010ff077219 */ /* 0x000fe20000011607 */
[----:B------:R-:W-:Y:S01]  /*54e0*/  FMUL R10, R10, UR4 ;  /* 0x000000040a0a7c20 */ /* 0x000fe20008400000 */
[----:B------:R-:W-:Y:S01]  /*54f0*/  ISETP.NE.AND.EX P0, PT, R27, RZ, PT, P0 ;  /* 0x000000ff1b00720c */ /* 0x000fe20003f05300 */
[----:B------:R-:W-:Y:S02]  /*5500*/  IMAD.MOV.U32 R16, RZ, RZ, -0x1 ;  /* 0xffffffffff107424 */ /* 0x000fe400078e00ff */
[----:B------:R-:W1:Y:S01]  /*5510*/  LDC R21, c[0x0][0x148] ;  /* 0x00005200ff157b82 */ /* 0x000e620000000800 */
[----:B--2---:R-:W-:-:S07]  /*5520*/  IMAD R23, R15, R9, R6 ;  /* 0x000000090f177224 */ /* 0x004fce00078e0206 */
[----:B------:R-:W2:Y:S01]  /*5530*/  LDC R20, c[0x0][0x600] ;  /* 0x00018000ff147b82 */ /* 0x000ea20000000800 */
[-CC-:B----4-:R-:W-:Y:S02]  /*5540*/  SHF.R.U64 R19, R14, R18.reuse, R7.reuse ;  /* 0x000000120e137219 */ /* 0x190fe40000001207 */
[----:B------:R-:W-:Y:S02]  /*5550*/  SHF.R.U32.HI R6, RZ, R18, R7 ;  /* 0x00000012ff067219 */ /* 0x000fe40000011607 */
[----:B------:R3:W4:Y:S03]  /*5560*/  F2I.U32.TRUNC.NTZ R18, R10 ;  /* 0x0000000a00127305 */ /* 0x000726000020f000 */
[----:B------:R-:W1:Y:S01]  /*5570*/  LDC R22, c[0x0][0x648] ;  /* 0x00019200ff167b82 */ /* 0x000e620000000800 */
[-C--:B0-----:R-:W-:Y:S02]  /*5580*/  SHF.L.U32 R9, R16, R25.reuse, RZ ;  /* 0x0000001910097219 */ /* 0x081fe400000006ff */
[----:B------:R-:W-:-:S02]  /*5590*/  SHF.R.U64 R16, R19, R25, R6 ;  /* 0x0000001913107219 */ /* 0x000fc40000001206 */
[-C--:B------:R-:W-:Y:S02]  /*55a0*/  SHF.R.U32.HI R7, RZ, R25.reuse, R6 ;  /* 0x00000019ff077219 */ /* 0x080fe40000011606 */
[----:B------:R-:W-:Y:S01]  /*55b0*/  SHF.L.U32 R25, R12, R25, RZ ;  /* 0x000000190c197219 */ /* 0x000fe200000006ff */
[----:B------:R-:W0:Y:S01]  /*55c0*/  LDC R24, c[0x0][0x638] ;  /* 0x00018e00ff187b82 */ /* 0x000e220000000800 */
[----:B------:R-:W-:Y:S01]  /*55d0*/  LOP3.LUT R28, RZ, R9, RZ, 0x33, !PT ;  /* 0x00000009ff1c7212 */ /* 0x000fe200078e33ff */
[----:B------:R-:W-:-:S06]  /*55e0*/  IMAD.MOV.U32 R6, RZ, RZ, R16 ;  /* 0x000000ffff067224 */ /* 0x000fcc00078e0010 */
[----:B------:R-:W0:Y:S01]  /*55f0*/  LDC R29, c[0x0][0x610] ;  /* 0x00018400ff1d7b82 */ /* 0x000e220000000800 */
[----:B---34-:R-:W-:Y:S05]  /*5600*/  @!P0 BRA `(.L_x_104) ;  /* 0x0000000000288947 */ /* 0x018fea0003800000 */
        /* <DEDUP_REMOVED lines=10> */
.L_x_104:
[----:B-1----:R-:W-:Y:S01]  /*56b0*/  SHF.R.U64 R7, R6, R22, R7 ;  /* 0x0000001606077219 */ /* 0x002fe20000001207 */
[----:B--2---:R-:W-:Y:S01]  /*56c0*/  VIADD R11, R20, 0xffffffff ;  /* 0xffffffff140b7836 */ /* 0x004fe20000000000 */
[----:B------:R-:W-:Y:S01]  /*56d0*/  LOP3.LUT R6, R19, R28, RZ, 0xc0, !PT ;  /* 0x0000001c13067212 */ /* 0x000fe200078ec0ff */
[----:B------:R-:W-:Y:S02]  /*56e0*/  IMAD.MOV R18, RZ, RZ, -R18 ;  /* 0x000000ffff127224 */ /* 0x000fe400078e0a12 */
[----:B------:R-:W-:Y:S02]  /*56f0*/  IMAD.MOV R9, RZ, RZ, -R7 ;  /* 0x000000ffff097224 */ /* 0x000fe400078e0a07 */
[----:B------:R-:W-:Y:S01]  /*5700*/  IMAD R12, R25, R7, R6 ;  /* 0x00000007190c7224 */ /* 0x000fe200078e0206 */
[----:B------:R-:W-:Y:S01]  /*5710*/  LOP3.LUT R7, R14, R11, RZ, 0xc0, !PT ;  /* 0x0000000b0e077212 */ /* 0x000fe200078ec0ff */
[----:B------:R-:W-:Y:S02]  /*5720*/  @P4 IMAD R23, R21, R18, R8 ;  /* 0x0000001215174224 */ /* 0x000fe400078e0208 */
[----:B0-----:R-:W-:-:S02]  /*5730*/  IMAD R6, R9, R24, R16 ;  /* 0x0000001809067224 */ /* 0x001fc400078e0210 */
[----:B------:R-:W-:Y:S02]  /*5740*/  IMAD R12, R12, R29, R23 ;  /* 0x0000001d0c0c7224 */ /* 0x000fe400078e0217 */
[----:B------:R-:W-:Y:S02]  /*5750*/  IMAD R7, R6, R20, R7 ;  /* 0x0000001406077224 */ /* 0x000fe400078e0207 */
[----:B------:R-:W-:Y:S02]  /*5760*/  IMAD.MOV.U32 R10, RZ, RZ, 0x1 ;  /* 0x00000001ff0a7424 */ /* 0x000fe400078e00ff */
[----:B------:R-:W-:Y:S01]  /*5770*/  IMAD.MOV.U32 R9, RZ, RZ, R17 ;  /* 0x000000ffff097224 */ /* 0x000fe200078e0011 */
[----:B------:R-:W-:Y:S02]  /*5780*/  SEL R16, R7, R12, !P4 ;  /* 0x0000000c07107207 */ /* 0x000fe40006000000 */
[----:B------:R-:W-:-:S07]  /*5790*/  SEL R12, R12, R7, !P4 ;  /* 0x000000070c0c7207 */ /* 0x000fce0006000000 */
.L_x_102:
[----:B------:R-:W-:-:S08]  /*57a0*/  NOP ;  /* 0x0000000000007918 */ /* 0x000fd00000000000 */
[----:B------:R-:W0:-:S00]  /*57b0*/  USETMAXREG.DEALLOC.CTAPOOL 0x28 ;  /* 0x00000028000079c8 */ /* 0x000e0000080e0500 */
[----:B0-----:R-:W-:-:S13]  /*57c0*/  ISETP.NE.AND P0, PT, R3, RZ, PT ;  /* 0x000000ff0300720c */ /* 0x001fda0003f05270 */
[----:B------:R-:W-:Y:S05]  /*57d0*/  @P0 EXIT ;  /* 0x000000000000094d */ /* 0x000fea0003800000 */
[----:B------:R-:W-:Y:S01]  /*57e0*/  LOP3.LUT P0, RZ, R10, 0xff, RZ, 0xc0, !PT ;  /* 0x000000ff0aff7812 */ /* 0x000fe2000780c0ff */
[----:B------:R-:W-:Y:S02]  /*57f0*/  IMAD.MOV.U32 R11, RZ, RZ, 0x1 ;  /* 0x00000001ff0b7424 */ /* 0x000fe400078e00ff */
[----:B------:R-:W-:-:S10]  /*5800*/  IMAD.MOV.U32 R10, RZ, RZ, RZ ;  /* 0x000000ffff0a7224 */ /* 0x000fd400078e00ff */
[----:B------:R-:W-:Y:S05]  /*5810*/  @!P0 BRA `(.L_x_105) ;  /* 0x0000000c003c8947 */ /* 0x000fea0003800000 */
[----:B------:R-:W0:Y:S01]  /*5820*/  LDC R3, c[0x0][0x28c] ;  /* 0x0000a300ff037b82 */ /* 0x000e220000000800 */
[----:B------:R-:W-:Y:S01]  /*5830*/  ULDC UR5, c[0x0][0x600] ;  /* 0x0001800000057ab9 */ /* 0x000fe20000000800 */
[----:B------:R-:W-:Y:S01]  /*5840*/  ULDC UR4, c[0x0][0xc] ;  /* 0x0000030000047ab9 */ /* 0x000fe20000000800 */
[----:B------:R-:W-:Y:S01]  /*5850*/  UIADD3 UR16, UR5, -0x1, URZ ;  /* 0xffffffff05107890 */ /* 0x000fe2000fffe03f */
[C---:B------:R-:W-:Y:S01]  /*5860*/  LOP3.LUT P3, RZ, R2.reuse, 0x7f, RZ, 0xc0, !PT ;  /* 0x0000007f02ff7812 */ /* 0x040fe2000786c0ff */
[----:B------:R-:W-:Y:S01]  /*5870*/  ULDC UR6, c[0x0][0x658] ;  /* 0x0001960000067ab9 */ /* 0x000fe20000000800 */
[----:B------:R-:W-:Y:S01]  /*5880*/  ULDC UR5, c[0x0][0x10] ;  /* 0x0000040000057ab9 */ /* 0x000fe20000000800 */
[----:B------:R-:W-:Y:S01]  /*5890*/  UMOV UR7, 0xffffffff ;  /* 0xffffffff00077882 */ /* 0x000fe20000000000 */
[----:B------:R-:W-:Y:S01]  /*58a0*/  UMOV UR8, 0x1 ;  /* 0x0000000100087882 */ /* 0x000fe20000000000 */
[----:B------:R-:W-:Y:S01]  /*58b0*/  UIMAD.WIDE.U32 UR4, UR4, UR5, URZ ;  /* 0x00000005040472a5 */ /* 0x000fe2000f8e003f */
[----:B------:R-:W-:Y:S01]  /*58c0*/  LOP3.LUT P0, RZ, R2, 0x1f, RZ, 0xc0, !PT ;  /* 0x0000001f02ff7812 */ /* 0x000fe2000780c0ff */
[----:B------:R-:W-:Y:S01]  /*58d0*/  USHF.L.U32 UR7, UR7, UR6, URZ ;  /* 0x0000000607077299 */ /* 0x000fe2000800063f */
[----:B------:R-:W-:Y:S01]  /*58e0*/  BSSY B0, `(.L_x_105) ;  /* 0x00000c2000007945 */ /* 0x000fe20003800000 */
[----:B------:R-:W-:Y:S01]  /*58f0*/  USHF.L.U32 UR18, UR8, UR6, URZ ;  /* 0x0000000608127299 */ /* 0x000fe2000800063f */
[----:B------:R-:W-:Y:S01]  /*5900*/  IMAD.MOV.U32 R14, RZ, RZ, 0x1 ;  /* 0x00000001ff0e7424 */ /* 0x000fe200078e00ff */
[----:B------:R-:W-:Y:S01]  /*5910*/  LOP3.LUT R17, R4, 0x2, RZ, 0xfc, !PT ;  /* 0x0000000204117812 */ /* 0x000fe200078efcff */
[----:B------:R-:W-:Y:S01]  /*5920*/  ULDC UR6, c[0x0][0x14] ;  /* 0x0000050000067ab9 */ /* 0x000fe20000000800 */
[----:B------:R-:W-:Y:S01]  /*5930*/  PLOP3.LUT P0, PT, P0, P3, PT, 0x8a, 0x0 ;  /* 0x000000000000781c */ /* 0x000fe20000707172 */
[----:B------:R-:W-:Y:S01]  /*5940*/  UIMAD.WIDE.U32 UR20, UR4, UR6, URZ ;  /* 0x00000006041472a5 */ /* 0x000fe2000f8e003f */
[----:B------:R-:W-:Y:S01]  /*5950*/  IMAD.MOV.U32 R11, RZ, RZ, 0x1 ;  /* 0x00000001ff0b7424 */ /* 0x000fe200078e00ff */
[----:B------:R-:W-:Y:S01]  /*5960*/  UIMAD UR13, UR5, UR6, URZ ;  /* 0x00000006050d72a4 */ /* 0x000fe2000f8e023f */
[----:B------:R-:W-:Y:S01]  /*5970*/  IMAD.MOV.U32 R10, RZ, RZ, RZ ;  /* 0x000000ffff0a7224 */ /* 0x000fe200078e00ff */
[----:B------:R-:W-:Y:S01]  /*5980*/  ULOP3.LUT UR17, URZ, UR7, URZ, 0x33, !UPT ;  /* 0x000000073f117292 */ /* 0x000fe2000f8e333f */
[----:B0-----:R-:W-:Y:S01]  /*5990*/  VIADD R3, R3, 0x1f ;  /* 0x0000001f03037836 */ /* 0x001fe20000000000 */
[----:B------:R-:W-:Y:S01]  /*59a0*/  UIADD3 UR13, UR21, UR13, URZ ;  /* 0x0000000d150d7290 */ /* 0x000fe2000fffe03f */
[----:B------:R-:W-:-:S03]  /*59b0*/  ULDC.64 UR22, c[0x0][0x198] ;  /* 0x0000660000167ab9 */ /* 0x000fc60000000a00 */
[----:B------:R-:W-:-:S04]  /*59c0*/  SHF.R.S32.HI R6, RZ, 0x1f, R3 ;  /* 0x0000001fff067819 */ /* 0x000fc80000011403 */
[----:B------:R-:W-:-:S04]  /*59d0*/  LEA.HI R6, R6, R3, RZ, 0x5 ;  /* 0x0000000306067211 */ /* 0x000fc800078f28ff */
[----:B------:R-:W-:-:S05]  /*59e0*/  SHF.R.S32.HI R15, RZ, 0x5, R6 ;  /* 0x00000005ff0f7819 */ /* 0x000fca0000011406 */
[----:B------:R-:W-:-:S07]  /*59f0*/  VIADD R13, R15, 0x1 ;  /* 0x000000010f0d7836 */ /* 0x000fce0000000000 */
.L_x_117:
[----:B------:R-:W-:-:S03]  /*5a00*/  UMOV UR4, 0xffffffff ;  /* 0xffffffff00047882 */ /* 0x000fc60000000000 */
[----:B------:R-:W-:Y:S05]  /*5a10*/  BRA.DIV UR4, `(.L_x_106) ;  /* 0x0000000e04ac7947 */ /* 0x000fea000b800000 */
[----:B------:R-:W-:-:S13]  /*5a20*/  ELECT P1, URZ, PT ;  /* 0x00000000003f782f */ /* 0x000fda0003820000 */
.L_x_128:
[----:B------:R-:W0:Y:S01]  /*5a30*/  LDC R2, c[0x0][0x28c] ;  /* 0x0000a300ff027b82 */ /* 0x000e220000000800 */
[----:B------:R-:W-:Y:S01]  /*5a40*/  BSSY B1, `(.L_x_107) ;  /* 0x0000037000017945 */ /* 0x000fe20003800000 */
[----:B0-----:R-:W-:-:S13]  /*5a50*/  ISETP.LT.OR P1, PT, R2, 0x1, !P1 ;  /* 0x000000010200780c */ /* 0x001fda0004f21670 */
[----:B------:R-:W-:Y:S05]  /*5a60*/  @P1 BRA `(.L_x_108) ;  /* 0x0000000000d01947 */ /* 0x000fea0003800000 */
[----:B------:R-:W-:Y:S02]  /*5a70*/  IMAD.SHL.U32 R16, R16, 0x40, RZ ;  /* 0x0000004010107824 */ /* 0x000fe400078e00ff */
[----:B------:R-:W-:Y:S02]  /*5a80*/  IMAD.SHL.U32 R12, R12, 0x80, RZ ;  /* 0x000000800c0c7824 */ /* 0x000fe400078e00ff */
[----:B------:R-:W-:Y:S02]  /*5a90*/  IMAD.MOV.U32 R20, RZ, RZ, RZ ;  /* 0x000000ffff147224 */ /* 0x000fe400078e00ff */
[----:B------:R-:W-:Y:S02]  /*5aa0*/  IMAD.MOV.U32 R2, RZ, RZ, R13 ;  /* 0x000000ffff027224 */ /* 0x000fe400078e000d */
[----:B------:R-:W-:Y:S02]  /*5ab0*/  IMAD.MOV.U32 R3, RZ, RZ, R11 ;  /* 0x000000ffff037224 */ /* 0x000fe400078e000b */
[----:B------:R-:W-:-:S07]  /*5ac0*/  IMAD.MOV.U32 R6, RZ, RZ, R10 ;  /* 0x000000ffff067224 */ /* 0x000fce00078e000a */
.L_x_112:
[----:B------:R-:W0:Y:S01]  /*5ad0*/  S2R R8, SR_CgaCtaId ;  /* 0x0000000000087919 */ /* 0x000e220000008800 */
[----:B------:R-:W-:-:S04]  /*5ae0*/  MOV R7, 0x400 ;  /* 0x0000040000077802 */ /* 0x000fc80000000f00 */
[----:B0-----:R-:W-:Y:S02]  /*5af0*/  LEA R19, R8, R7, 0x18 ;  /* 0x0000000708137211 */ /* 0x001fe400078ec0ff */
[----:B------:R-:W-:Y:S01]  /*5b00*/  SHF.L.U32 R7, R3, 0x1f, RZ ;  /* 0x0000001f03077819 */ /* 0x000fe200000006ff */
[----:B------:R-:W0:Y:S02]  /*5b10*/  @!P3 LDC R8, c[0x0][0x500] ;  /* 0x00014000ff08bb82 */ /* 0x000e240000000800 */
[----:B------:R-:W-:-:S04]  /*5b20*/  IMAD R18, R6, 0x8, R19 ;  /* 0x0000000806127824 */ /* 0x000fc800078e0213 */
[----:B------:R-:W1:Y:S02]  /*5b30*/  SYNCS.PHASECHK.TRANS64.TRYWAIT P1, [R18+URZ+0x20], R7 ;  /* 0x00002007120075a7 */ /* 0x000e64000802017f */
[----:B-1----:R-:W-:Y:S05]  /*5b40*/  @!P1 BRA `(.L_x_109) ;  /* 0x0000000c00809947 */ /* 0x002fea0003800000 */
.L_x_129:
[----:B-1----:R-:W-:Y:S01]  /*5b50*/  PRMT R7, R17, 0x9910, RZ ;  /* 0x0000991011077816 */ /* 0x002fe200000000ff */
[----:B0-----:R0:W-:Y:S03]  /*5b60*/  @!P3 SYNCS.ARRIVE.TRANS64 RZ, [R18+URZ], R8 ;  /* 0x0000000812ffb9a7 */ /* 0x0011e6000800003f */
[----:B------:R-:W-:-:S13]  /*5b70*/  ISETP.NE.AND P1, PT, R7, 0x2, PT ;  /* 0x000000020700780c */ /* 0x000fda0003f25270 */
[----:B0-----:R-:W-:Y:S05]  /*5b80*/  @P1 BRA `(.L_x_110) ;  /* 0x0000000000041947 */ /* 0x001fea0003800000 */
[----:B------:R-:W-:Y:S01]  /*5b90*/  BPT.TRAP 0x1 ;  /* 0x000000040000795c */ /* 0x000fe20000300000 */
.L_x_110:
[----:B------:R-:W-:Y:S05]  /*5ba0*/  @P0 BRA `(.L_x_111) ;  /* 0x0000000000040947 */ /* 0x000fea0003800000 */
[----:B------:R-:W-:Y:S01]  /*5bb0*/  BPT.TRAP 0x1 ;  /* 0x000000040000795c */ /* 0x000fe20000300000 */
.L_x_111:
[--C-:B------:R-:W-:Y:S01]  /*5bc0*/  IMAD R7, R6, 0x1000, R19.reuse ;  /* 0x0000100006077824 */ /* 0x100fe200078e0213 */
[----:B------:R-:W-:Y:S01]  /*5bd0*/  R2UR UR9, R18 ;  /* 0x00000000120972ca */ /* 0x000fe200000e0000 */
[----:B------:R-:W-:Y:S01]  /*5be0*/  IMAD R19, R6, 0x800, R19 ;  /* 0x0000080006137824 */ /* 0x000fe200078e0213 */
[----:B------:R-:W-:Y:S01]  /*5bf0*/  UIADD3 UR4, UP0, UR22, 0xf0, URZ ;  /* 0x000000f016047890 */ /* 0x000fe2000ff1e03f */
[----:B------:R-:W-:Y:S01]  /*5c00*/  VIADD R2, R2, 0xffffffff ;  /* 0xffffffff02027836 */ /* 0x000fe20000000000 */
[----:B------:R-:W-:Y:S01]  /*5c10*/  R2UR UR5, R7 ;  /* 0x00000000070572ca */ /* 0x000fe200000e0000 */
[----:B------:R-:W-:Y:S01]  /*5c20*/  UIADD3 UR24, UP1, UR22, 0x1f0, URZ ;  /* 0x000001f016187890 */ /* 0x000fe2000ff3e03f */
[----:B------:R-:W-:Y:S01]  /*5c30*/  R2UR UR8, R19 ;  /* 0x00000000130872ca */ /* 0x000fe200000e0000 */
[----:B------:R-:W-:Y:S01]  /*5c40*/  VIADD R6, R6, 0x1 ;  /* 0x0000000106067836 */ /* 0x000fe20000000000 */
[----:B------:R-:W-:Y:S01]  /*5c50*/  R2UR UR11, R12 ;  /* 0x000000000c0b72ca */ /* 0x000fe200000e0000 */
[----:B------:R-:W-:Y:S01]  /*5c60*/  UIADD3.X UR25, URZ, UR23, URZ, UP1, !UPT ;  /* 0x000000173f197290 */ /* 0x000fe20008ffe43f */
[----:B------:R-:W-:Y:S01]  /*5c70*/  R2UR UR10, R20 ;  /* 0x00000000140a72ca */ /* 0x000fe200000e0000 */
[----:B------:R-:W-:Y:S01]  /*5c80*/  UMOV UR6, 0x0 ;  /* 0x0000000000067882 */ /* 0x000fe20000000000 */
[----:B------:R-:W-:Y:S01]  /*5c90*/  R2UR UR12, R9 ;  /* 0x00000000090c72ca */ /* 0x000fe200000e0000 */
[----:B------:R-:W-:Y:S01]  /*5ca0*/  UMOV UR7, 0x10000000 ;  /* 0x1000000000077882 */ /* 0x000fe20000000000 */
[----:B------:R-:W-:Y:S01]  /*5cb0*/  R2UR UR19, R16 ;  /* 0x00000000101372ca */ /* 0x000fe200000e0000 */
[----:B------:R-:W-:Y:S01]  /*5cc0*/  VIADD R20, R20, 0x20 ;  /* 0x0000002014147836 */ /* 0x000fe20000000000 */
[----:B------:R-:W-:Y:S01]  /*5cd0*/  ISETP.GT.AND P2, PT, R2, 0x1, PT ;  /* 0x000000010200780c */ /* 0x000fe20003f44270 */
[----:B------:R-:W-:Y:S01]  /*5ce0*/  UIADD3 UR14, UR5, 0x100, URZ ;  /* 0x00000100050e7890 */ /* 0x000fe2000fffe03f */
[----:B------:R-:W-:Y:S01]  /*5cf0*/  ISETP.NE.AND P1, PT, R6, 0x4, PT ;  /* 0x000000040600780c */ /* 0x000fe20003f25270 */
[----:B------:R-:W-:-:S02]  /*5d00*/  UIADD3.X UR5, URZ, UR23, URZ, UP0, !UPT ;  /* 0x000000173f057290 */ /* 0x000fc400087fe43f */
[----:B------:R-:W-:Y:S01]  /*5d10*/  UIADD3 UR15, UR8, 0x4100, URZ ;  /* 0x00004100080f7890 */ /* 0x000fe2000fffe03f */
[----:B------:R-:W-:Y:S02]  /*5d20*/  SEL R8, RZ, 0x1, P1 ;  /* 0x00000001ff087807 */ /* 0x000fe40000800000 */
[----:B------:R-:W-:Y:S01]  /*5d30*/  UMOV UR8, UR14 ;  /* 0x0000000e00087c82 */ /* 0x000fe20008000000 */
[----:B------:R-:W-:Y:S02]  /*5d40*/  SEL R6, R6, RZ, P1 ;  /* 0x000000ff06067207 */ /* 0x000fe40000800000 */
[----:B------:R-:W-:Y:S01]  /*5d50*/  LOP3.LUT R3, R3, R8, RZ, 0x3c, !PT ;  /* 0x0000000803037212 */ /* 0x000fe200078e3cff */
[----:B------:R0:W-:Y:S02]  /*5d60*/  UTMALDG.3D [UR8], [UR4], desc[UR6] ;  /* 0x00000608040075b4 */ /* 0x0001e40008011000 */
[----:B0-----:R-:W-:Y:S01]  /*5d70*/  UMOV UR8, UR15 ;  /* 0x0000000f00087c82 */ /* 0x001fe20008000000 */
[----:B------:R-:W-:-:S02]  /*5d80*/  UMOV UR11, UR19 ;  /* 0x00000013000b7c82 */ /* 0x000fc40008000000 */
[----:B------:R0:W-:Y:S02]  /*5d90*/  UTMALDG.3D [UR8], [UR24], desc[UR6] ;  /* 0x00000608180075b4 */ /* 0x0001e40008011000 */
[----:B0-----:R-:W-:Y:S05]  /*5da0*/  @P2 BRA `(.L_x_112) ;  /* 0xfffffffc00482947 */ /* 0x001fea000383ffff */
.L_x_108:
[----:B------:R-:W-:Y:S05]  /*5db0*/  BSYNC B1 ;  /* 0x0000000000017941 */ /* 0x000fea0003800000 */
.L_x_107:
[----:B------:R-:W-:Y:S01]  /*5dc0*/  LOP3.LUT P2, RZ, R14, 0xff, RZ, 0xc0, !PT ;  /* 0x000000ff0eff7812 */ /* 0x000fe2000784c0ff */
[----:B------:R-:W-:Y:S01]  /*5dd0*/  IMAD.IADD R10, R15, 0x1, R10 ;  /* 0x000000010f0a7824 */ /* 0x000fe200078e020a */
[----:B------:R-:W-:Y:S01]  /*5de0*/  IADD3 R0, P5, R0, UR20, RZ ;  /* 0x0000001400007c10 */ /* 0x000fe2000ffbe0ff */
[----:B------:R-:W-:Y:S01]  /*5df0*/  ULDC.64 UR4, c[0x0][0x650] ;  /* 0x0001940000047ab9 */ /* 0x000fe20000000a00 */
[----:B------:R-:W-:Y:S01]  /*5e00*/  BSSY B1, `(.L_x_113) ;  /* 0x000006d000017945 */ /* 0x000fe20003800000 */
[----:B------:R-:W-:Y:S01]  /*5e10*/  IMAD.MOV.U32 R12, RZ, RZ, -0x1 ;  /* 0xffffffffff0c7424 */ /* 0x000fe200078e00ff */
[----:B------:R-:W-:Y:S01]  /*5e20*/  SHF.R.U32.HI R2, RZ, 0x2, R10 ;  /* 0x00000002ff027819 */ /* 0x000fe2000001160a */
[----:B------:R-:W-:Y:S01]  /*5e30*/  IMAD.MOV.U32 R16, RZ, RZ, -0x1 ;  /* 0xffffffffff107424 */ /* 0x000fe200078e00ff */
[----:B------:R-:W-:Y:S01]  /*5e40*/  ISETP.GT.U32.AND P1, PT, R10, 0x3, PT ;  /* 0x000000030a00780c */ /* 0x000fe20003f24070 */
[----:B------:R-:W-:Y:S01]  /*5e50*/  IMAD.MOV.U32 R9, RZ, RZ, -0x1 ;  /* 0xffffffffff097424 */ /* 0x000fe200078e00ff */
[----:B------:R-:W-:-:S02]  /*5e60*/  LOP3.LUT R2, R2, 0x1, RZ, 0xc0, !PT ;  /* 0x0000000102027812 */ /* 0x000fc400078ec0ff */
[----:B------:R-:W-:Y:S01]  /*5e70*/  ISETP.LT.U32.AND P1, PT, R15, 0x4, P1 ;  /* 0x000000040f00780c */ /* 0x000fe20000f21070 */
[----:B------:R-:W0:Y:S01]  /*5e80*/  @P2 S2R R6, SR_CgaCtaId ;  /* 0x0000000000062919 */ /* 0x000e220000008800 */
[----:B------:R-:W-:Y:S02]  /*5e90*/  @P2 MOV R3, 0x400 ;  /* 0x0000040000032802 */ /* 0x000fe40000000f00 */
[----:B------:R-:W-:Y:S02]  /*5ea0*/  IADD3.X R5, R5, UR13, RZ, P5, !PT ;  /* 0x0000000d05057c10 */ /* 0x000fe4000affe4ff */
[----:B------:R-:W-:Y:S02]  /*5eb0*/  ISETP.GE.U32.AND P5, PT, R0, UR4, PT ;  /* 0x0000000400007c0c */ /* 0x000fe4000bfa6070 */
[----:B------:R-:W-:Y:S02]  /*5ec0*/  LOP3.LUT R10, R10, 0x3, RZ, 0xc0, !PT ;  /* 0x000000030a0a7812 */ /* 0x000fe400078ec0ff */
[----:B------:R-:W-:-:S02]  /*5ed0*/  PRMT R14, RZ, 0x7610, R14 ;  /* 0x00007610ff0e7816 */ /* 0x000fc4000000000e */
[----:B0-----:R-:W-:-:S04]  /*5ee0*/  @P2 LEA R3, R6, R3, 0x18 ;  /* 0x0000000306032211 */ /* 0x001fc800078ec0ff */
[----:B------:R0:W-:Y:S01]  /*5ef0*/  @P2 SYNCS.ARRIVE.TRANS64.A1T0 RZ, [R3+URZ+0x58], RZ ;  /* 0x000058ff03ff29a7 */ /* 0x0001e2000810003f */
[----:B------:R-:W-:Y:S02]  /*5f00*/  ISETP.NE.U32.AND P2, PT, R2, 0x1, PT ;  /* 0x000000010200780c */ /* 0x000fe40003f45070 */
[----:B------:R-:W-:Y:S02]  /*5f10*/  SEL R2, RZ, 0x1, !P1 ;  /* 0x00000001ff027807 */ /* 0x000fe40004800000 */
[----:B------:R-:W-:Y:S02]  /*5f20*/  ISETP.GE.U32.AND.EX P1, PT, R5, UR5, PT, P5 ;  /* 0x0000000505007c0c */ /* 0x000fe4000bf26150 */
[----:B------:R-:W-:-:S04]  /*5f30*/  ISETP.GT.U32.AND P2, PT, R15, 0x3, !P2 ;  /* 0x000000030f00780c */ /* 0x000fc80005744070 */
[----:B0-----:R-:W-:-:S04]  /*5f40*/  SEL R3, RZ, 0x1, !P2 ;  /* 0x00000001ff037807 */ /* 0x001fc80005000000 */
[--C-:B------:R-:W-:Y:S02]  /*5f50*/  LOP3.LUT R11, R3, R11, R2.reuse, 0x96, !PT ;  /* 0x0000000b030b7212 */ /* 0x100fe400078e9602 */
[----:B------:R-:W-:Y:S01]  /*5f60*/  PRMT R2, RZ, 0x7610, R2 ;  /* 0x00007610ff027816 */ /* 0x000fe20000000002 */
[----:B------:R-:W-:Y:S06]  /*5f70*/  @P1 BRA `(.L_x_114) ;  /* 0x0000000400541947 */ /* 0x000fec0003800000 */
[----:B------:R-:W-:Y:S01]  /*5f80*/  ULDC.64 UR4, c[0x0][0x628] ;  /* 0x00018a0000047ab9 */ /* 0x000fe20000000a00 */
[----:B------:R-:W0:Y:S01]  /*5f90*/  S2R R16, SR_CTAID.X ;  /* 0x0000000000107919 */ /* 0x000e220000002500 */
[----:B------:R-:W-:Y:S01]  /*5fa0*/  ISETP.NE.U32.AND P1, PT, RZ, UR4, PT ;  /* 0x00000004ff007c0c */ /* 0x000fe2000bf25070 */
[----:B------:R-:W-:Y:S01]  /*5fb0*/  ULDC UR7, c[0x0][0x630] ;  /* 0x00018c0000077ab9 */ /* 0x000fe20000000800 */
[----:B------:R-:W-:Y:S01]  /*5fc0*/  IMAD.MOV.U32 R2, RZ, RZ, R0 ;  /* 0x000000ffff027224 */ /* 0x000fe200078e0000 */
[----:B------:R-:W1:Y:S01]  /*5fd0*/  S2R R12, SR_CTAID.Y ;  /* 0x00000000000c7919 */ /* 0x000e620000002600 */
[----:B------:R-:W-:Y:S01]  /*5fe0*/  ISETP.NE.AND.EX P1, PT, RZ, UR5, PT, P1 ;  /* 0x00000005ff007c0c */ /* 0x000fe2000bf25310 */
[----:B------:R-:W-:-:S12]  /*5ff0*/  IMAD.MOV.U32 R3, RZ, RZ, R5 ;  /* 0x000000ffff037224 */ /* 0x000fd800078e0005 */
[----:B------:R-:W-:Y:S05]  /*6000*/  @!P1 BRA `(.L_x_115) ;  /* 0x0000000000289947 */ /* 0x000fea0003800000 */
[----:B------:R-:W-:Y:S02]  /*6010*/  ULDC UR6, c[0x0][0x634] ;  /* 0x00018d0000067ab9 */ /* 0x000fe40000000800 */
[----:B------:R-:W-:-:S05]  /*6020*/  IADD3 R9, P1, R0, UR6, RZ ;  /* 0x0000000600097c10 */ /* 0x000fca000ff3e0ff */
[----:B------:R-:W-:-:S04]  /*6030*/  IMAD.X R19, RZ, RZ, R5, P1 ;  /* 0x000000ffff137224 */ /* 0x000fc800008e0605 */
[----:B------:R-:W-:-:S04]  /*6040*/  IMAD.WIDE.U32 R6, R19, UR4, RZ ;  /* 0x0000000413067c25 */ /* 0x000fc8000f8e00ff */
[----:B------:R-:W-:-:S04]  /*6050*/  IMAD.WIDE.U32 R6, P1, R9, UR5, R6 ;  /* 0x0000000509067c25 */ /* 0x000fc8000f820006 */
[----:B------:R-:W-:-:S04]  /*6060*/  IMAD.WIDE.U32 R8, R9, UR4, RZ ;  /* 0x0000000409087c25 */ /* 0x000fc8000f8e00ff */
[----:B------:R-:W-:Y:S01]  /*6070*/  IMAD.X R3, RZ, RZ, RZ, P1 ;  /* 0x000000ffff037224 */ /* 0x000fe200008e06ff */
[----:B------:R-:W-:Y:S01]  /*6080*/  IADD3 RZ, P1, R9, R6, RZ ;  /* 0x0000000609ff7210 */ /* 0x000fe20007f3e0ff */
[----:B------:R-:W-:-:S04]  /*6090*/  IMAD.MOV.U32 R2, RZ, RZ, R7 ;  /* 0x000000ffff027224 */ /* 0x000fc800078e0007 */
[----:B------:R-:W-:-:S08]  /*60a0*/  IMAD.WIDE.U32.X R2, R19, UR5, R2, P1 ;  /* 0x0000000513027c25 */ /* 0x000fd000088e0402 */
.L_x_115:
[--C-:B------:R-:W-:Y:S01]  /*60b0*/  SHF.R.U64 R8, R2, UR7, R3.reuse ;  /* 0x0000000702087c19 */ /* 0x100fe20008001203 */
[----:B------:R-:W-:Y:S01]  /*60c0*/  ULDC.64 UR4, c[0x0][0x620] ;  /* 0x0001880000047ab9 */ /* 0x000fe20000000a00 */
[----:B------:R-:W-:Y:S01]  /*60d0*/  SHF.R.U32.HI R2, RZ, UR7, R3 ;  /* 0x00000007ff027c19 */ /* 0x000fe20008011603 */
[----:B------:R-:W-:Y:S01]  /*60e0*/  IMAD.MOV.U32 R3, RZ, RZ, R5 ;  /* 0x000000ffff037224 */ /* 0x000fe200078e0005 */
[----:B------:R-:W-:Y:S01]  /*60f0*/  IADD3 R7, P1, RZ, -R8, RZ ;  /* 0x80000008ff077210 */ /* 0x000fe20007f3e0ff */
[----:B------:R-:W2:Y:S01]  /*6100*/  LDC R25, c[0x0][0x144] ;  /* 0x00005100ff197b82 */ /* 0x000ea20000000800 */
[----:B0-----:R-:W-:Y:S01]  /*6110*/  I2FP.F32.U32 R9, R16 ;  /* 0x0000001000097245 */ /* 0x001fe20000201000 */
[----:B------:R-:W-:Y:S01]  /*6120*/  ULDC.64 UR8, c[0x0][0x640] ;  /* 0x0001900000087ab9 */ /* 0x000fe20000000a00 */
[----:B------:R-:W-:Y:S01]  /*6130*/  ULDC UR6, c[0x0][0x608] ;  /* 0x0001820000067ab9 */ /* 0x000fe20000000800 */
[----:B------:R-:W-:Y:S01]  /*6140*/  IMAD.X R2, RZ, RZ, ~R2, P1 ;  /* 0x000000ffff027224 */ /* 0x000fe200008e0e02 */
[----:B------:R-:W-:-:S03]  /*6150*/  ISETP.NE.U32.AND P1, PT, RZ, UR8, PT ;  /* 0x00000008ff007c0c */ /* 0x000fc6000bf25070 */
[----:B------:R-:W-:Y:S01]  /*6160*/  IMAD R6, R2, UR4, RZ ;  /* 0x0000000402067c24 */ /* 0x000fe2000f8e02ff */
[----:B------:R-:W0:Y:S01]  /*6170*/  LDC R19, c[0x0][0x148] ;  /* 0x00005200ff137b82 */ /* 0x000e220000000800 */
[----:B------:R-:W-:Y:S01]  /*6180*/  IMAD.MOV.U32 R2, RZ, RZ, R0 ;  /* 0x000000ffff027224 */ /* 0x000fe200078e0000 */
[----:B------:R-:W-:-:S03]  /*6190*/  ISETP.NE.AND.EX P1, PT, RZ, UR9, PT, P1 ;  /* 0x00000009ff007c0c */ /* 0x000fc6000bf25310 */
[----:B------:R-:W-:Y:S01]  /*61a0*/  IMAD.WIDE.U32 R2, R7, UR4, R2 ;  /* 0x0000000407027c25 */ /* 0x000fe2000f8e0002 */
[----:B------:R-:W-:-:S03]  /*61b0*/  ULDC UR4, c[0x0][0x150] ;  /* 0x0000540000047ab9 */ /* 0x000fc60000000800 */
[----:B------:R-:W-:Y:S02]  /*61c0*/  IMAD R7, R7, UR5, R6 ;  /* 0x0000000507077c24 */ /* 0x000fe4000f8e0206 */
[----:B------:R-:W-:Y:S01]  /*61d0*/  FMUL R6, R9, UR4 ;  /* 0x0000000409067c20 */ /* 0x000fe20008400000 */
[----:B------:R-:W-:Y:S01]  /*61e0*/  ULDC UR4, c[0x0][0x618] ;  /* 0x0001860000047ab9 */ /* 0x000fe20000000800 */
[----:B------:R-:W-:Y:S01]  /*61f0*/  ULDC UR5, c[0x0][0x154] ;  /* 0x0000550000057ab9 */ /* 0x000fe20000000800 */
[----:B------:R-:W-:-:S03]  /*6200*/  IMAD.IADD R3, R3, 0x1, R7 ;  /* 0x0000000103037824 */ /* 0x000fc600078e0207 */
[----:B------:R-:W3:Y:S02]  /*6210*/  F2I.U32.TRUNC.NTZ R6, R6 ;  /* 0x0000000600067305 */ /* 0x000ee4000020f000 */
[----:B------:R-:W-:Y:S02]  /*6220*/  SHF.R.U64 R9, R2, UR4, R3 ;  /* 0x0000000402097c19 */ /* 0x000fe40008001203 */
[----:B-1----:R-:W-:-:S05]  /*6230*/  I2FP.F32.U32 R2, R12 ;  /* 0x0000000c00027245 */ /* 0x002fca0000201000 */
[----:B------:R-:W-:Y:S01]  /*6240*/  FMUL R21, R2, UR5 ;  /* 0x0000000502157c20 */ /* 0x000fe20008400000 */
[----:B------:R-:W-:Y:S01]  /*6250*/  SHF.R.U32.HI R2, RZ, UR4, R3 ;  /* 0x00000004ff027c19 */ /* 0x000fe20008011603 */
[----:B------:R-:W-:-:S03]  /*6260*/  ULDC UR4, c[0x0][0x658] ;  /* 0x0001960000047ab9 */ /* 0x000fc60000000800 */
[--C-:B------:R-:W-:Y:S01]  /*6270*/  SHF.R.U64 R20, R9, UR6, R2.reuse ;  /* 0x0000000609147c19 */ /* 0x100fe20008001202 */
[----:B------:R-:W1:Y:S01]  /*6280*/  F2I.U32.TRUNC.NTZ R21, R21 ;  /* 0x0000001500157305 */ /* 0x000e62000020f000 */
[----:B------:R-:W-:Y:S01]  /*6290*/  SHF.R.U32.HI R3, RZ, UR6, R2 ;  /* 0x00000006ff037c19 */ /* 0x000fe20008011602 */
[----:B---3--:R-:W-:-:S03]  /*62a0*/  IMAD.MOV R6, RZ, RZ, -R6 ;  /* 0x000000ffff067224 */ /* 0x008fc600078e0a06 */
[--C-:B------:R-:W-:Y:S01]  /*62b0*/  SHF.R.U64 R18, R20, UR4, R3.reuse ;  /* 0x0000000414127c19 */ /* 0x100fe20008001203 */
[----:B--2---:R-:W-:Y:S01]  /*62c0*/  IMAD R16, R25, R6, R16 ;  /* 0x0000000619107224 */ /* 0x004fe200078e0210 */
[----:B------:R-:W-:-:S03]  /*62d0*/  SHF.R.U32.HI R23, RZ, UR4, R3 ;  /* 0x00000004ff177c19 */ /* 0x000fc60008011603 */
[----:B------:R-:W-:Y:S02]  /*62e0*/  IMAD.MOV.U32 R2, RZ, RZ, R18 ;  /* 0x000000ffff027224 */ /* 0x000fe400078e0012 */
[----:B------:R-:W-:Y:S01]  /*62f0*/  IMAD.MOV.U32 R3, RZ, RZ, R23 ;  /* 0x000000ffff037224 */ /* 0x000fe200078e0017 */
[----:B------:R-:W-:Y:S06]  /*6300*/  @!P1 BRA `(.L_x_116) ;  /* 0x0000000000289947 */ /* 0x000fec0003800000 */
[----:B------:R-:W-:Y:S02]  /*6310*/  ULDC UR4, c[0x0][0x64c] ;  /* 0x0001930000047ab9 */ /* 0x000fe40000000800 */
[----:B------:R-:W-:-:S05]  /*6320*/  IADD3 R3, P1, R18, UR4, RZ ;  /* 0x0000000412037c10 */ /* 0x000fca000ff3e0ff */
[----:B------:R-:W-:-:S04]  /*6330*/  IMAD.X R23, RZ, RZ, R23, P1 ;  /* 0x000000ffff177224 */ /* 0x000fc800008e0617 */
[----:B------:R-:W-:-:S04]  /*6340*/  IMAD.WIDE.U32 R6, R23, UR8, RZ ;  /* 0x0000000817067c25 */ /* 0x000fc8000f8e00ff */
[----:B------:R-:W-:-:S04]  /*6350*/  IMAD.WIDE.U32 R6, P1, R3, UR9, R6 ;  /* 0x0000000903067c25 */ /* 0x000fc8000f820006 */
[----:B------:R-:W-:-:S04]  /*6360*/  IMAD.WIDE.U32 R2, R3, UR8, RZ ;  /* 0x0000000803027c25 */ /* 0x000fc8000f8e00ff */
[----:B------:R-:W-:Y:S01]  /*6370*/  IMAD.MOV.U32 R2, RZ, RZ, R7 ;  /* 0x000000ffff027224 */ /* 0x000fe200078e0007 */
[----:B------:R-:W-:Y:S01]  /*6380*/  IADD3 RZ, P2, R3, R6, RZ ;  /* 0x0000000603ff7210 */ /* 0x000fe20007f5e0ff */
[----:B------:R-:W-:-:S04]  /*6390*/  IMAD.X R3, RZ, RZ, RZ, P1 ;  /* 0x000000ffff037224 */ /* 0x000fc800008e06ff */
[----:B------:R-:W-:-:S08]  /*63a0*/  IMAD.WIDE.U32.X R2, R23, UR9, R2, P2 ;  /* 0x0000000917027c25 */ /* 0x000fd000090e0402 */
.L_x_116:
[----:B------:R-:W-:Y:S01]  /*63b0*/  ULDC UR4, c[0x0][0x648] ;  /* 0x0001920000047ab9 */ /* 0x000fe20000000800 */
[----:B------:R-:W-:Y:S01]  /*63c0*/  LOP3.LUT R20, R20, UR17, RZ, 0xc0, !PT ;  /* 0x0000001114147c12 */ /* 0x000fe2000f8ec0ff */
[----:B-1----:R-:W-:Y:S01]  /*63d0*/  IMAD.MOV R21, RZ, RZ, -R21 ;  /* 0x000000ffff157224 */ /* 0x002fe200078e0a15 */
[----:B------:R-:W-:Y:S01]  /*63e0*/  SHF.R.U64 R3, R2, UR4, R3 ;  /* 0x0000000402037c19 */ /* 0x000fe20008001203 */
[----:B------:R-:W-:Y:S01]  /*63f0*/  ULDC UR4, c[0x0][0x638] ;  /* 0x00018e0000047ab9 */ /* 0x000fe20000000800 */
[----:B------:R-:W-:Y:S01]  /*6400*/  LOP3.LUT R9, R9, UR16, RZ, 0xc0, !PT ;  /* 0x0000001009097c12 */ /* 0x000fe2000f8ec0ff */
[----:B0-----:R-:W-:Y:S01]  /*6410*/  @P4 IMAD R16, R19, R21, R12 ;  /* 0x0000001513104224 */ /* 0x001fe200078e020c */
[----:B------:R-:W-:Y:S01]  /*6420*/  ULDC UR5, c[0x0][0x610] ;  /* 0x0001840000057ab9 */ /* 0x000fe20000000800 */
[----:B------:R-:W-:Y:S02]  /*6430*/  IMAD.MOV R7, RZ, RZ, -R3 ;  /* 0x000000ffff077224 */ /* 0x000fe400078e0a03 */
[----:B------:R-:W-:-:S02]  /*6440*/  IMAD R3, R3, UR18, R20 ;  /* 0x0000001203037c24 */ /* 0x000fc4000f8e0214 */
[----:B------:R-:W-:Y:S01]  /*6450*/  IMAD R18, R7, UR4, R18 ;  /* 0x0000000407127c24 */ /* 0x000fe2000f8e0212 */
[----:B------:R-:W-:Y:S01]  /*6460*/  ULDC UR4, c[0x0][0x600] ;  /* 0x0001800000047ab9 */ /* 0x000fe20000000800 */
[----:B------:R-:W-:Y:S02]  /*6470*/  IMAD R12, R3, UR5, R16 ;  /* 0x00000005030c7c24 */ /* 0x000fe4000f8e0210 */
[----:B------:R-:W-:Y:S02]  /*6480*/  IMAD R3, R18, UR4, R9 ;  /* 0x0000000412037c24 */ /* 0x000fe4000f8e0209 */
[----:B------:R-:W-:Y:S02]  /*6490*/  IMAD.MOV.U32 R2, RZ, RZ, 0x1 ;  /* 0x00000001ff027424 */ /* 0x000fe400078e00ff */
[----:B------:R-:W-:Y:S01]  /*64a0*/  IMAD.MOV.U32 R9, RZ, RZ, R8 ;  /* 0x000000ffff097224 */ /* 0x000fe200078e0008 */
[----:B------:R-:W-:Y:S02]  /*64b0*/  SEL R16, R3, R12, !P4 ;  /* 0x0000000c03107207 */ /* 0x000fe40006000000 */
[----:B------:R-:W-:-:S07]  /*64c0*/  SEL R12, R12, R3, !P4 ;  /* 0x000000030c0c7207 */ /* 0x000fce0006000000 */
.L_x_114:
[----:B------:R-:W-:Y:S05]  /*64d0*/  BSYNC B1 ;  /* 0x0000000000017941 */ /* 0x000fea0003800000 */
.L_x_113:
[----:B------:R-:W-:-:S13]  /*64e0*/  LOP3.LUT P1, RZ, R2, 0xff, RZ, 0xc0, !PT ;  /* 0x000000ff02ff7812 */ /* 0x000fda000782c0ff */
[----:B------:R-:W-:Y:S05]  /*64f0*/  @P1 BRA `(.L_x_117) ;  /* 0xfffffff400401947 */ /* 0x000fea000383ffff */
[----:B------:R-:W-:Y:S05]  /*6500*/  BSYNC B0 ;  /* 0x0000000000007941 */ /* 0x000fea0003800000 */
.L_x_105:
[----:B------:R-:W-:-:S03]  /*6510*/  UMOV UR4, 0xffffffff ;  /* 0xffffffff00047882 */ /* 0x000fc60000000000 */
[----:B------:R-:W-:Y:S05]  /*6520*/  BRA.DIV UR4, `(.L_x_118) ;  /* 0x00000006041c7947 */ /* 0x000fea000b800000 */
[----:B------:R-:W-:-:S13]  /*6530*/  ELECT P0, URZ, PT ;  /* 0x00000000003f782f */ /* 0x000fda0003800000 */
.L_x_132:
[----:B------:R-:W-:Y:S04]  /*6540*/  BSSY B0, `(.L_x_119) ;  /* 0x000002b000007945 */ /* 0x000fe80003800000 */
[----:B------:R-:W-:Y:S05]  /*6550*/  @!P0 BRA `(.L_x_120) ;  /* 0x0000000000a48947 */ /* 0x000fea0003800000 */
[----:B------:R-:W-:-:S04]  /*6560*/  LOP3.LUT R4, R4, 0x2, RZ, 0xfc, !PT ;  /* 0x0000000204047812 */ /* 0x000fc800078efcff */
[----:B------:R-:W-:-:S13]  /*6570*/  ISETP.NE.AND P0, PT, R4, 0x3, PT ;  /* 0x000000030400780c */ /* 0x000fda0003f05270 */
[----:B------:R-:W-:Y:S05]  /*6580*/  @!P0 BRA `(.L_x_121) ;  /* 0x0000000000048947 */ /* 0x000fea0003800000 */
[----:B------:R-:W-:Y:S01]  /*6590*/  BPT.TRAP 0x1 ;  /* 0x000000040000795c */ /* 0x000fe20000300000 */
.L_x_121:
[----:B------:R-:W0:Y:S01]  /*65a0*/  S2R R3, SR_CgaCtaId ;  /* 0x0000000000037919 */ /* 0x000e220000008800 */
[----:B------:R-:W-:Y:S02]  /*65b0*/  MOV R0, 0x400 ;  /* 0x0000040000007802 */ /* 0x000fe40000000f00 */
[----:B------:R-:W-:Y:S02]  /*65c0*/  SHF.L.U32 R2, R11, 0x1f, RZ ;  /* 0x0000001f0b027819 */ /* 0x000fe400000006ff */
[----:B0-----:R-:W-:-:S05]  /*65d0*/  LEA R3, R3, R0, 0x18 ;  /* 0x0000000003037211 */ /* 0x001fca00078ec0ff */
[----:B------:R-:W-:-:S04]  /*65e0*/  VIADD R3, R3, 0x20 ;  /* 0x0000002003037836 */ /* 0x000fc80000000000 */
[C---:B------:R-:W-:Y:S02]  /*65f0*/  IMAD R5, R10.reuse, 0x8, R3 ;  /* 0x000000080a057824 */ /* 0x040fe400078e0203 */
[----:B------:R-:W-:Y:S02]  /*6600*/  VIADD R10, R10, 0x1 ;  /* 0x000000010a0a7836 */ /* 0x000fe40000000000 */
[----:B------:R-:W0:Y:S03]  /*6610*/  SYNCS.PHASECHK.TRANS64.TRYWAIT P0, [R5+URZ], R2 ;  /* 0x00000002050075a7 */ /* 0x000e26000800017f */
[----:B------:R-:W-:-:S04]  /*6620*/  ISETP.NE.AND P1, PT, R10, 0x4, PT ;  /* 0x000000040a00780c */ /* 0x000fc80003f25270 */
[----:B------:R-:W-:Y:S02]  /*6630*/  SEL R0, RZ, 0x1, P1 ;  /* 0x00000001ff007807 */ /* 0x000fe40000800000 */
[----:B------:R-:W-:Y:S02]  /*6640*/  SEL R10, R10, RZ, P1 ;  /* 0x000000ff0a0a7207 */ /* 0x000fe40000800000 */
[----:B------:R-:W-:-:S03]  /*6650*/  LOP3.LUT R11, R11, R0, RZ, 0x3c, !PT ;  /* 0x000000000b0b7212 */ /* 0x000fc600078e3cff */
[----:B------:R-:W-:Y:S01]  /*6660*/  IMAD R7, R10, 0x8, R3 ;  /* 0x000000080a077824 */ /* 0x000fe200078e0203 */
[----:B------:R-:W-:Y:S01]  /*6670*/  SHF.L.U32 R4, R11, 0x1f, RZ ;  /* 0x0000001f0b047819 */ /* 0x000fe200000006ff */
[----:B0-----:R-:W-:Y:S06]  /*6680*/  @!P0 BRA `(.L_x_122) ;  /* 0x0000000000e88947 */ /* 0x001fec0003800000 */
.L_x_133:
[----:B------:R-:W1:Y:S01]  /*6690*/  SYNCS.PHASECHK.TRANS64.TRYWAIT P0, [R7+URZ], R4 ;  /* 0x00000004070075a7 */ /* 0x000e62000800017f */
[----:B------:R-:W-:-:S05]  /*66a0*/  VIADD R0, R10, 0x1 ;  /* 0x000000010a007836 */ /* 0x000fca0000000000 */
[----:B------:R-:W-:-:S04]  /*66b0*/  ISETP.NE.AND P1, PT, R0, 0x4, PT ;  /* 0x000000040000780c */ /* 0x000fc80003f25270 */
[----:B0-----:R-:W-:Y:S02]  /*66c0*/  SEL R2, RZ, 0x1, P1 ;  /* 0x00000001ff027807 */ /* 0x001fe40000800000 */
[----:B------:R-:W-:Y:S02]  /*66d0*/  SEL R0, R0, RZ, P1 ;  /* 0x000000ff00007207 */ /* 0x000fe40000800000 */
[----:B------:R-:W-:-:S03]  /*66e0*/  LOP3.LUT R11, R11, R2, RZ, 0x3c, !PT ;  /* 0x000000020b0b7212 */ /* 0x000fc600078e3cff */
[----:B------:R-:W-:Y:S01]  /*66f0*/  IMAD R6, R0, 0x8, R3 ;  /* 0x0000000800067824 */ /* 0x000fe200078e0203 */
[----:B------:R-:W-:Y:S01]  /*6700*/  SHF.L.U32 R5, R11, 0x1f, RZ ;  /* 0x0000001f0b057819 */ /* 0x000fe200000006ff */
[----:B-1----:R-:W-:Y:S06]  /*6710*/  @!P0 BRA `(.L_x_123) ;  /* 0x0000000000d88947 */ /* 0x002fec0003800000 */
.L_x_134:
[----:B------:R-:W1:Y:S01]  /*6720*/  SYNCS.PHASECHK.TRANS64.TRYWAIT P0, [R6+URZ], R5 ;  /* 0x00000005060075a7 */ /* 0x000e62000800017f */
[----:B------:R-:W-:-:S05]  /*6730*/  VIADD R0, R0, 0x1 ;  /* 0x0000000100007836 */ /* 0x000fca0000000000 */
[----:B------:R-:W-:-:S04]  /*6740*/  ISETP.NE.AND P1, PT, R0, 0x4, PT ;  /* 0x000000040000780c */ /* 0x000fc80003f25270 */
[----:B------:R-:W-:Y:S02]  /*6750*/  SEL R2, RZ, 0x1, P1 ;  /* 0x00000001ff027807 */ /* 0x000fe40000800000 */
[----:B------:R-:W-:Y:S02]  /*6760*/  SEL R0, R0, RZ, P1 ;  /* 0x000000ff00007207 */ /* 0x000fe40000800000 */
[----:B------:R-:W-:Y:S01]  /*6770*/  LOP3.LUT R2, R11, R2, RZ, 0x3c, !PT ;  /* 0x000000020b027212 */ /* 0x000fe200078e3cff */
[----:B-1----:R-:W-:Y:S06]  /*6780*/  @!P0 BRA `(.L_x_124) ;  /* 0x0000000000d08947 */ /* 0x002fec0003800000 */
.L_x_135:
[----:B------:R-:W-:Y:S01]  /*6790*/  IMAD R3, R0, 0x8, R3 ;  /* 0x0000000800037824 */ /* 0x000fe200078e0203 */
[----:B------:R-:W-:-:S07]  /*67a0*/  SHF.L.U32 R0, R2, 0x1f, RZ ;  /* 0x0000001f02007819 */ /* 0x000fce00000006ff */
.L_x_125:
[----:B--2---:R2:W3:Y:S02]  /*67b0*/  SYNCS.PHASECHK.TRANS64.TRYWAIT P0, [R3+URZ], R0 ;  /* 0x00000000030075a7 */ /* 0x0044e4000800017f */
[----:B---3--:R-:W-:Y:S05]  /*67c0*/  @!P0 NANOSLEEP.SYNCS 0x989680 ;  /* 0x009896800000895d */ /* 0x008fea0003900000 */
[----:B------:R-:W3:Y:S02]  /*67d0*/  @!P0 SYNCS.PHASECHK.TRANS64 P0, [R3+URZ], R0 ;  /* 0x00000000030085a7 */ /* 0x000ee4000800007f */
[----:B---3--:R-:W-:Y:S05]  /*67e0*/  @!P0 BRA `(.L_x_125) ;  /* 0xfffffffc00f08947 */ /* 0x008fea000383ffff */
.L_x_120:
[----:B------:R-:W-:Y:S05]  /*67f0*/  BSYNC B0 ;  /* 0x0000000000007941 */ /* 0x000fea0003800000 */
.L_x_119:
[----:B------:R-:W-:Y:S05]  /*6800*/  EXIT ;  /* 0x000000000000794d */ /* 0x000fea0003800000 */
.L_x_17:
[----:B-1----:R-:W-:-:S04]  /*6810*/  IMAD.U32 R7, RZ, RZ, UR6 ;  /* 0x00000006ff077e24 */ /* 0x002fc8000f8e00ff */
[----:B------:R1:W3:Y:S03]  /*6820*/  SYNCS.PHASECHK.TRANS64.TRYWAIT P0, [R7+URZ], R6 ;  /* 0x00000006070075a7 */ /* 0x0002e6000800017f */
[----:B---3--:R-:W-:Y:S05]  /*6830*/  @!P0 NANOSLEEP.SYNCS 0x989680 ;  /* 0x009896800000895d */ /* 0x008fea0003900000 */
[----:B------:R-:W3:Y:S02]  /*6840*/  @!P0 SYNCS.PHASECHK.TRANS64 P0, [R7+URZ], R6 ;  /* 0x00000006070085a7 */ /* 0x000ee4000800007f */
[----:B---3--:R-:W-:Y:S05]  /*6850*/  @!P0 BRA `(.L_x_17) ;  /* 0xfffffffc00ec8947 */ /* 0x008fea000383ffff */
[----:B------:R-:W-:Y:S05]  /*6860*/  BRA `(.L_x_16) ;  /* 0xffffffa800c07947 */ /* 0x000fea000383ffff */
.L_x_23:
[----:B-1----:R-:W-:-:S04]  /*6870*/  IMAD.U32 R8, RZ, RZ, UR12 ;  /* 0x0000000cff087e24 */ /* 0x002fc8000f8e00ff */
[----:B------:R1:W3:Y:S03]  /*6880*/  SYNCS.PHASECHK.TRANS64.TRYWAIT P0, [R8+URZ], R7 ;  /* 0x00000007080075a7 */ /* 0x0002e6000800017f */
[----:B---3--:R-:W-:Y:S05]  /*6890*/  @!P0 NANOSLEEP.SYNCS 0x989680 ;  /* 0x009896800000895d */ /* 0x008fea0003900000 */
[----:B------:R-:W3:Y:S02]  /*68a0*/  @!P0 SYNCS.PHASECHK.TRANS64 P0, [R8+URZ], R7 ;  /* 0x00000007080085a7 */ /* 0x000ee4000800007f */
[----:B---3--:R-:W-:Y:S05]  /*68b0*/  @!P0 BRA `(.L_x_23) ;  /* 0xfffffffc00ec8947 */ /* 0x008fea000383ffff */
[----:B------:R-:W-:Y:S05]  /*68c0*/  BRA `(.L_x_22) ;  /* 0xffffffb000307947 */ /* 0x000fea000383ffff */
.L_x_106:
[----:B------:R-:W-:Y:S01]  /*68d0*/  BSSY B1, `(.L_x_126) ;  /* 0x0000006000017945 */ /* 0x000fe20003800000 */
[----:B------:R-:W-:-:S07]  /*68e0*/  IMAD.MOV.U32 R2, RZ, RZ, -0x1 ;  /* 0xffffffffff027424 */ /* 0x000fce00078e00ff */
[----:B------:R-:W-:Y:S05]  /*68f0*/  WARPSYNC.COLLECTIVE R2, `(.L_x_127) ;  /* 0x00000000020c7348 */ /* 0x000fea0003c00000 */
[----:B------:R-:W-:Y:S02]  /*6900*/  ELECT P1, UR62, PT ;  /* 0x00000000003e782f */ /* 0x000fe40003820000 */
[----:B------:R-:W-:Y:S01]  /*6910*/  MOV R2, UR62 ;  /* 0x0000003e00027c02 */ /* 0x000fe20008000f00 */
[----:B------:R-:W-:Y:S10]  /*6920*/  ENDCOLLECTIVE ;  /* 0x000000000000791b */ /* 0x000ff40003800000 */
.L_x_127:
[----:B------:R-:W-:Y:S05]  /*6930*/  BSYNC B1 ;  /* 0x0000000000017941 */ /* 0x000fea0003800000 */
.L_x_126:
[----:B------:R-:W-:Y:S05]  /*6940*/  BRA `(.L_x_128) ;  /* 0xfffffff000387947 */ /* 0x000fea000383ffff */
.L_x_109:
[----:B-1----:R1:W2:Y:S02]  /*6950*/  SYNCS.PHASECHK.TRANS64.TRYWAIT P1, [R18+URZ+0x20], R7 ;  /* 0x00002007120075a7 */ /* 0x0022a4000802017f */
[----:B--2---:R-:W-:Y:S05]  /*6960*/  @!P1 NANOSLEEP.SYNCS 0x989680 ;  /* 0x009896800000995d */ /* 0x004fea0003900000 */
[----:B------:R-:W2:Y:S02]  /*6970*/  @!P1 SYNCS.PHASECHK.TRANS64 P1, [R18+URZ+0x20], R7 ;  /* 0x00002007120095a7 */ /* 0x000ea4000802007f */
[----:B--2---:R-:W-:Y:S05]  /*6980*/  @!P1 BRA `(.L_x_109) ;  /* 0xfffffffc00f09947 */ /* 0x004fea000383ffff */
[----:B------:R-:W-:Y:S05]  /*6990*/  BRA `(.L_x_129) ;  /* 0xfffffff0006c7947 */ /* 0x000fea000383ffff */
.L_x_118:
[----:B------:R-:W-:Y:S01]  /*69a0*/  BSSY B0, `(.L_x_130) ;  /* 0x0000006000007945 */ /* 0x000fe20003800000 */
[----:B------:R-:W-:-:S07]  /*69b0*/  IMAD.MOV.U32 R2, RZ, RZ, -0x1 ;  /* 0xffffffffff027424 */ /* 0x000fce00078e00ff */
[----:B------:R-:W-:Y:S05]  /*69c0*/  WARPSYNC.COLLECTIVE R2, `(.L_x_131) ;  /* 0x00000000020c7348 */ /* 0x000fea0003c00000 */
[----:B------:R-:W-:Y:S02]  /*69d0*/  ELECT P1, UR62, PT ;  /* 0x00000000003e782f */ /* 0x000fe40003820000 */
[----:B------:R-:W-:Y:S01]  /*69e0*/  MOV R2, UR62 ;  /* 0x0000003e00027c02 */ /* 0x000fe20008000f00 */
[----:B------:R-:W-:Y:S10]  /*69f0*/  ENDCOLLECTIVE ;  /* 0x000000000000791b */ /* 0x000ff40003800000 */
.L_x_131:
[----:B------:R-:W-:Y:S05]  /*6a00*/  BSYNC B0 ;  /* 0x0000000000007941 */ /* 0x000fea0003800000 */
.L_x_130:
[----:B------:R-:W-:Y:S01]  /*6a10*/  PLOP3.LUT P0, PT, P1, PT, PT, 0x80, 0x0 ;  /* 0x000000000000781c */ /* 0x000fe20000f0f070 */
[----:B------:R-:W-:-:S12]  /*6a20*/  BRA `(.L_x_132) ;  /* 0xfffffff800c47947 */ /* 0x000fd8000383ffff */
.L_x_122:
[----:B0-----:R0:W1:Y:S02]  /*6a30*/  SYNCS.PHASECHK.TRANS64.TRYWAIT P0, [R5+URZ], R2 ;  /* 0x00000002050075a7 */ /* 0x001064000800017f */
[----:B-1----:R-:W-:Y:S05]  /*6a40*/  @!P0 NANOSLEEP.SYNCS 0x989680 ;  /* 0x009896800000895d */ /* 0x002fea0003900000 */
[----:B------:R-:W1:Y:S02]  /*6a50*/  @!P0 SYNCS.PHASECHK.TRANS64 P0, [R5+URZ], R2 ;  /* 0x00000002050085a7 */ /* 0x000e64000800007f */
[----:B-1----:R-:W-:Y:S05]  /*6a60*/  @!P0 BRA `(.L_x_122) ;  /* 0xfffffffc00f08947 */ /* 0x002fea000383ffff */
[----:B------:R-:W-:Y:S05]  /*6a70*/  BRA `(.L_x_133) ;  /* 0xfffffffc00047947 */ /* 0x000fea000383ffff */
.L_x_123:
[----:B0-----:R0:W1:Y:S02]  /*6a80*/  SYNCS.PHASECHK.TRANS64.TRYWAIT P0, [R7+URZ], R4 ;  /* 0x00000004070075a7 */ /* 0x001064000800017f */
[----:B-1----:R-:W-:Y:S05]  /*6a90*/  @!P0 NANOSLEEP.SYNCS 0x989680 ;  /* 0x009896800000895d */ /* 0x002fea0003900000 */
[----:B------:R-:W1:Y:S02]  /*6aa0*/  @!P0 SYNCS.PHASECHK.TRANS64 P0, [R7+URZ], R4 ;  /* 0x00000004070085a7 */ /* 0x000e64000800007f */
[----:B-1----:R-:W-:Y:S05]  /*6ab0*/  @!P0 BRA `(.L_x_123) ;  /* 0xfffffffc00f08947 */ /* 0x002fea000383ffff */
[----:B------:R-:W-:Y:S05]  /*6ac0*/  BRA `(.L_x_134) ;  /* 0xfffffffc00147947 */ /* 0x000fea000383ffff */
.L_x_124:
[----:B-1----:R1:W2:Y:S02]  /*6ad0*/  SYNCS.PHASECHK.TRANS64.TRYWAIT P0, [R6+URZ], R5 ;  /* 0x00000005060075a7 */ /* 0x0022a4000800017f */
[----:B--2---:R-:W-:Y:S05]  /*6ae0*/  @!P0 NANOSLEEP.SYNCS 0x989680 ;  /* 0x009896800000895d */ /* 0x004fea0003900000 */
[----:B------:R-:W2:Y:S02]  /*6af0*/  @!P0 SYNCS.PHASECHK.TRANS64 P0, [R6+URZ], R5 ;  /* 0x00000005060085a7 */ /* 0x000ea4000800007f */
[----:B--2---:R-:W-:Y:S05]  /*6b00*/  @!P0 BRA `(.L_x_124) ;  /* 0xfffffffc00f08947 */ /* 0x004fea000383ffff */
[----:B------:R-:W-:Y:S05]  /*6b10*/  BRA `(.L_x_135) ;  /* 0xfffffffc001c7947 */ /* 0x000fea000383ffff */
.L_x_136:
[----:B------:R-:W-:-:S00]  /*6b20*/  BRA `(.L_x_136) ;  /* 0xfffffffc00fc7947 */ /* 0x000fc0000383ffff */
[----:B------:R-:W-:-:S00]  /*6b30*/  NOP ;  /* 0x0000000000007918 */ /* 0x000fc00000000000 */
        /* <DEDUP_REMOVED lines=12> */
.L_x_137:


//--------------------- .nv.shared._ZN7cutlass13device_kernelINS_4gemm6kernel13GemmUniversalIN4cute5tupleIJiiiiEEENS1_10collective13CollectiveMmaINS1_37MainloopSm90TmaGmmaWarpSpecializedFP8ILi4ENS5_IJNS4_1CILi1EEESB_SB_EEENS1_35KernelTmaWarpSpecializedCooperativeEEENS5_IJNSA_ILi128EEENSA_ILi64EEENSA_ILi32EEEEEENS_12float_e4m3_tENS5_IJlSB_lEEESJ_SK_NS4_8TiledMMAINS4_8MMA_AtomIJNS4_4SM904GMMA30MMA_64x64x32_F32E4M3E4M3_SS_TNILNSO_7ScaleInE1ELSQ_1EEEEEENS4_6LayoutINS5_IJNSA_ILi2EEESB_SB_EEENS5_IJSB_NSA_ILi0EEESW_EEEEENS5_IJNS4_10UnderscoreESZ_SZ_EEEEENS4_13SM90_TMA_LOADENS4_14ComposedLayoutINS4_7SwizzleILi1ELi4ELi3EEENS4_18smem_ptr_flag_bitsILi8EEENST_INS5_IJNSA_ILi8EEESH_EEENS5_IJSH_SB_EEEEEEEvNS4_8identityES12_S1C_vS1D_EENS_8epilogue10collective6detail29Sm90TmaWarpSpecializedAdapterINS1G_15DefaultEpilogueISJ_SK_SK_NS1F_6thread17LinearCombinationISJ_Li1EffLNS1K_9ScaleType4KindE0ELNS_15FloatRoundStyleE2ESJ_EENS1_15EpilogueDefaultEEEEEvvEEEEvNT_6ParamsE --------------------------
	.section	.nv.shared._ZN7cutlass13device_kernelINS_4gemm6kernel13GemmUniversalIN4cute5tupleIJiiiiEEENS1_10collective13CollectiveMmaINS1_37MainloopSm90TmaGmmaWarpSpecializedFP8ILi4ENS5_IJNS4_1CILi1EEESB_SB_EEENS1_35KernelTmaWarpSpecializedCooperativeEEENS5_IJNSA_ILi128EEENSA_ILi64EEENSA_ILi32EEEEEENS_12float_e4m3_tENS5_IJlSB_lEEESJ_SK_NS4_8TiledMMAINS4_8MMA_AtomIJNS4_4SM904GMMA30MMA_64x64x32_F32E4M3E4M3_SS_TNILNSO_7ScaleInE1ELSQ_1EEEEEENS4_6LayoutINS5_IJNSA_ILi2EEESB_SB_EEENS5_IJSB_NSA_ILi0EEESW_EEEEENS5_IJNS4_10UnderscoreESZ_SZ_EEEEENS4_13SM90_TMA_LOADENS4_14ComposedLayoutINS4_7SwizzleILi1ELi4ELi3EEENS4_18smem_ptr_flag_bitsILi8EEENST_INS5_IJNSA_ILi8EEESH_EEENS5_IJSH_SB_EEEEEEEvNS4_8identityES12_S1C_vS1D_EENS_8epilogue10collective6detail29Sm90TmaWarpSpecializedAdapterINS1G_15DefaultEpilogueISJ_SK_SK_NS1F_6thread17LinearCombinationISJ_Li1EffLNS1K_9ScaleType4KindE0ELNS_15FloatRoundStyleE2ESJ_EENS1_15EpilogueDefaultEEEEEvvEEEEvNT_6ParamsE,"aw",@nobits
	.sectionflags	@""
	.align	16
	.zero		1024


//--------------------- .nv.shared.reserved.0     --------------------------
	.section	.nv.shared.reserved.0,"aw",@nobits
	.weak		__nv_reservedSMEM_offset_0_alias
	.size		__nv_reservedSMEM_offset_0_alias, 0, 0
	.other		__nv_reservedSMEM_offset_0_alias,@"STO_CUDA_RESERVED_SHARED STV_DEFAULT"
__nv_reservedSMEM_offset_0_alias:
	.zero		0


//--------------------- .nv.global                --------------------------
	.section	.nv.global,"aw",@nobits
.nv.global:
	.type		_ZN40_INTERNAL_bfedd9b4_4_k_cu_5fe28799_198414cute1_E,@object
	.size		_ZN40_INTERNAL_bfedd9b4_4_k_cu_5fe28799_198414cute1_E,(_ZN40_INTERNAL_bfedd9b4_4_k_cu_5fe28799_198414cuda3std3__45__cpo6cbeginE - _ZN40_INTERNAL_bfedd9b4_4_k_cu_5fe28799_198414cute1_E)
_ZN40_INTERNAL_bfedd9b4_4_k_cu_5fe28799_198414cute1_E:
	.zero		1
	.type		_ZN40_INTERNAL_bfedd9b4_4_k_cu_5fe28799_198414cuda3std3__45__cpo6cbeginE,@object
	.size		_ZN40_INTERNAL_bfedd9b4_4_k_cu_5fe28799_198414cuda3std3__45__cpo6cbeginE,(_ZN40_INTERNAL_bfedd9b4_4_k_cu_5fe28799_198414cuda3std3__48in_placeE - _ZN40_INTERNAL_bfedd9b4_4_k_cu_5fe28799_198414cuda3std3__45__cpo6cbeginE)
_ZN40_INTERNAL_bfedd9b4_4_k_cu_5fe28799_198414cuda3std3__45__cpo6cbeginE:
	.zero		1
	.type		_ZN40_INTERNAL_bfedd9b4_4_k_cu_5fe28799_198414cuda3std3__48in_placeE,@object
	.size		_ZN40_INTERNAL_bfedd9b4_4_k_cu_5fe28799_198414cuda3std3__48in_placeE,(_ZN40_INTERNAL_bfedd9b4_4_k_cu_5fe28799_198414cuda3std6ranges3__45__cpo9iter_moveE - _ZN40_INTERNAL_bfedd9b4_4_k_cu_5fe28799_198414cuda3std3__48in_placeE)
_ZN40_INTERNAL_bfedd9b4_4_k_cu_5fe28799_198414cuda3std3__48in_placeE:
	.zero		1
	.type		_ZN40_INTERNAL_bfedd9b4_4_k_cu_5fe28799_198414cuda3std6ranges3__45__cpo9iter_moveE,@object
	.size		_ZN40_INTERNAL_bfedd9b4_4_k_cu_5fe28799_198414cuda3std6ranges3__45__cpo9iter_moveE,(_ZN40_INTERNAL_bfedd9b4_4_k_cu_5fe28799_198414cuda3std3__45__cpo5beginE - _ZN40_INTERNAL_bfedd9b4_4_k_cu_5fe28799_198414cuda3std6ranges3__45__cpo9iter_moveE)
_ZN40_INTERNAL_bfedd9b4_4_k_cu_5fe28799_198414cuda3std6ranges3__45__cpo9iter_moveE:
	.zero		1
	.type		_ZN40_INTERNAL_bfedd9b4_4_k_cu_5fe28799_198414cuda3std3__45__cpo5beginE,@object
	.size		_ZN40_INTERNAL_bfedd9b4_4_k_cu_5fe28799_198414cuda3std3__45__cpo5beginE,(_ZN40_INTERNAL_bfedd9b4_4_k_cu_5fe28799_198414cuda3std3__442_GLOBAL__N__bfedd9b4_4_k_cu_5fe28799_198416ignoreE - _ZN40_INTERNAL_bfedd9b4_4_k_cu_5fe28799_198414cuda3std3__45__cpo5beginE)
_ZN40_INTERNAL_bfedd9b4_4_k_cu_5fe28799_198414cuda3std3__45__cpo5beginE:
	.zero		1
	.type		_ZN40_INTERNAL_bfedd9b4_4_k_cu_5fe28799_198414cuda3std3__442_GLOBAL__N__bfedd9b4_4_k_cu_5fe28799_198416ignoreE,@object
	.size		_ZN40_INTERNAL_bfedd9b4_4_k_cu_5fe28799_198414cuda3std3__442_GLOBAL__N__bfedd9b4_4_k_cu_5fe28799_198416ignoreE,(_ZN40_INTERNAL_bfedd9b4_4_k_cu_5fe28799_198414cute7productE - _ZN40_INTERNAL_bfedd9b4_4_k_cu_5fe28799_198414cuda3std3__442_GLOBAL__N__bfedd9b4_4_k_cu_5fe28799_198416ignoreE)
_ZN40_INTERNAL_bfedd9b4_4_k_cu_5fe28799_198414cuda3std3__442_GLOBAL__N__bfedd9b4_4_k_cu_5fe28799_198416ignoreE:
	.zero		1
	.type		_ZN40_INTERNAL_bfedd9b4_4_k_cu_5fe28799_198414cute7productE,@object
	.size		_ZN40_INTERNAL_bfedd9b4_4_k_cu_5fe28799_198414cute7productE,(_ZN40_INTERNAL_bfedd9b4_4_k_cu_5fe28799_198414cuda3std3__45__cpo3endE - _ZN40_INTERNAL_bfedd9b4_4_k_cu_5fe28799_198414cute7productE)
_ZN40_INTERNAL_bfedd9b4_4_k_cu_5fe28799_198414cute7productE:
	.zero		1
	.type		_ZN40_INTERNAL_bfedd9b4_4_k_cu_5fe28799_198414cuda3std3__45__cpo3endE,@object
	.size		_ZN40_INTERNAL_bfedd9b4_4_k_cu_5fe28799_198414cuda3std3__45__cpo3endE,(_ZN40_INTERNAL_bfedd9b4_4_k_cu_5fe28799_198414cuda3std3__419piecewise_constructE - _ZN40_INTERNAL_bfedd9b4_4_k_cu_5fe28799_198414cuda3std3__45__cpo3endE)
_ZN40_INTERNAL_bfedd9b4_4_k_cu_5fe28799_198414cuda3std3__45__cpo3endE:
	.zero		1
	.type		_ZN40_INTERNAL_bfedd9b4_4_k_cu_5fe28799_198414cuda3std3__419piecewise_constructE,@object
	.size		_ZN40_INTERNAL_bfedd9b4_4_k_cu_5fe28799_198414cuda3std3__419piecewise_constructE,(_ZN40_INTERNAL_bfedd9b4_4_k_cu_5fe28799_198414cuda3std3__45__cpo4cendE - _ZN40_INTERNAL_bfedd9b4_4_k_cu_5fe28799_198414cuda3std3__419piecewise_constructE)
_ZN40_INTERNAL_bfedd9b4_4_k_cu_5fe28799_198414cuda3std3__419piecewise_constructE:
	.zero		1
	.type		_ZN40_INTERNAL_bfedd9b4_4_k_cu_5fe28799_198414cuda3std3__45__cpo4cendE,@object
	.size		_ZN40_INTERNAL_bfedd9b4_4_k_cu_5fe28799_198414cuda3std3__45__cpo4cendE,(_ZN40_INTERNAL_bfedd9b4_4_k_cu_5fe28799_198414cuda3std6ranges3__45__cpo4swapE - _ZN40_INTERNAL_bfedd9b4_4_k_cu_5fe28799_198414cuda3std3__45__cpo4cendE)
_ZN40_INTERNAL_bfedd9b4_4_k_cu_5fe28799_198414cuda3std3__45__cpo4cendE:
	.zero		1
	.type		_ZN40_INTERNAL_bfedd9b4_4_k_cu_5fe28799_198414cuda3std6ranges3__45__cpo4swapE,@object
	.size		_ZN40_INTERNAL_bfedd9b4_4_k_cu_5fe28799_198414cuda3std6ranges3__45__cpo4swapE,(.L_7 - _ZN40_INTERNAL_bfedd9b4_4_k_cu_5fe28799_198414cuda3std6ranges3__45__cpo4swapE)
_ZN40_INTERNAL_bfedd9b4_4_k_cu_5fe28799_198414cuda3std6ranges3__45__cpo4swapE:
	.zero		1
.L_7:


//--------------------- .nv.constant0._ZN7cutlass13device_kernelINS_4gemm6kernel13GemmUniversalIN4cute5tupleIJiiiiEEENS1_10collective13CollectiveMmaINS1_37MainloopSm90TmaGmmaWarpSpecializedFP8ILi4ENS5_IJNS4_1CILi1EEESB_SB_EEENS1_35KernelTmaWarpSpecializedCooperativeEEENS5_IJNSA_ILi128EEENSA_ILi64EEENSA_ILi32EEEEEENS_12float_e4m3_tENS5_IJlSB_lEEESJ_SK_NS4_8TiledMMAINS4_8MMA_AtomIJNS4_4SM904GMMA30MMA_64x64x32_F32E4M3E4M3_SS_TNILNSO_7ScaleInE1ELSQ_1EEEEEENS4_6LayoutINS5_IJNSA_ILi2EEESB_SB_EEENS5_IJSB_NSA_ILi0EEESW_EEEEENS5_IJNS4_10UnderscoreESZ_SZ_EEEEENS4_13SM90_TMA_LOADENS4_14ComposedLayoutINS4_7SwizzleILi1ELi4ELi3EEENS4_18smem_ptr_flag_bitsILi8EEENST_INS5_IJNSA_ILi8EEESH_EEENS5_IJSH_SB_EEEEEEEvNS4_8identityES12_S1C_vS1D_EENS_8epilogue10collective6detail29Sm90TmaWarpSpecializedAdapterINS1G_15DefaultEpilogueISJ_SK_SK_NS1F_6thread17LinearCombinationISJ_Li1EffLNS1K_9ScaleType4KindE0ELNS_15FloatRoundStyleE2ESJ_EENS1_15EpilogueDefaultEEEEEvvEEEEvNT_6ParamsE --------------------------
	.section	.nv.constant0._ZN7cutlass13device_kernelINS_4gemm6kernel13GemmUniversalIN4cute5tupleIJiiiiEEENS1_10collective13CollectiveMmaINS1_37MainloopSm90TmaGmmaWarpSpecializedFP8ILi4ENS5_IJNS4_1CILi1EEESB_SB_EEENS1_35KernelTmaWarpSpecializedCooperativeEEENS5_IJNSA_ILi128EEENSA_ILi64EEENSA_ILi32EEEEEENS_12float_e4m3_tENS5_IJlSB_lEEESJ_SK_NS4_8TiledMMAINS4_8MMA_AtomIJNS4_4SM904GMMA30MMA_64x64x32_F32E4M3E4M3_SS_TNILNSO_7ScaleInE1ELSQ_1EEEEEENS4_6LayoutINS5_IJNSA_ILi2EEESB_SB_EEENS5_IJSB_NSA_ILi0EEESW_EEEEENS5_IJNS4_10UnderscoreESZ_SZ_EEEEENS4_13SM90_TMA_LOADENS4_14ComposedLayoutINS4_7SwizzleILi1ELi4ELi3EEENS4_18smem_ptr_flag_bitsILi8EEENST_INS5_IJNSA_ILi8EEESH_EEENS5_IJSH_SB_EEEEEEEvNS4_8identityES12_S1C_vS1D_EENS_8epilogue10collective6detail29Sm90TmaWarpSpecializedAdapterINS1G_15DefaultEpilogueISJ_SK_SK_NS1F_6thread17LinearCombinationISJ_Li1EffLNS1K_9ScaleType4KindE0ELNS_15FloatRoundStyleE2ESJ_EENS1_15EpilogueDefaultEEEEEvvEEEEvNT_6ParamsE,"a",@progbits
	.sectionflags	@""
	.align	4
.nv.constant0._ZN7cutlass13device_kernelINS_4gemm6kernel13GemmUniversalIN4cute5tupleIJiiiiEEENS1_10collective13CollectiveMmaINS1_37MainloopSm90TmaGmmaWarpSpecializedFP8ILi4ENS5_IJNS4_1CILi1EEESB_SB_EEENS1_35KernelTmaWarpSpecializedCooperativeEEENS5_IJNSA_ILi128EEENSA_ILi64EEENSA_ILi32EEEEEENS_12float_e4m3_tENS5_IJlSB_lEEESJ_SK_NS4_8TiledMMAINS4_8MMA_AtomIJNS4_4SM904GMMA30MMA_64x64x32_F32E4M3E4M3_SS_TNILNSO_7ScaleInE1ELSQ_1EEEEEENS4_6LayoutINS5_IJNSA_ILi2EEESB_SB_EEENS5_IJSB_NSA_ILi0EEESW_EEEEENS5_IJNS4_10UnderscoreESZ_SZ_EEEEENS4_13SM90_TMA_LOADENS4_14ComposedLayoutINS4_7SwizzleILi1ELi4ELi3EEENS4_18smem_ptr_flag_bitsILi8EEENST_INS5_IJNSA_ILi8EEESH_EEENS5_IJSH_SB_EEEEEEEvNS4_8identityES12_S1C_vS1D_EENS_8epilogue10collective6detail29Sm90TmaWarpSpecializedAdapterINS1G_15DefaultEpilogueISJ_SK_SK_NS1F_6thread17LinearCombinationISJ_Li1EffLNS1K_9ScaleType4KindE0ELNS_15FloatRoundStyleE2ESJ_EENS1_15EpilogueDefaultEEEEEvvEEEEvNT_6ParamsE:
	.zero		1664


//--------------------- SYMBOLS --------------------------

	.type		.nv.reservedSmem.offset0,@object
	.size		.nv.reservedSmem.offset0,0x4
